//
// Generated by NVIDIA NVVM Compiler
//
// Compiler Build ID: CL-36424714
// Cuda compilation tools, release 13.0, V13.0.88
// Based on NVVM 20.0.0
//

.version 9.0
.target sm_100
.address_size 64

	// .globl	_Z11MatMulNaivePfS_S_iii
.extern .shared .align 16 .b8 x[];

.visible .entry _Z11MatMulNaivePfS_S_iii(
	.param .u64 .ptr .align 1 _Z11MatMulNaivePfS_S_iii_param_0,
	.param .u64 .ptr .align 1 _Z11MatMulNaivePfS_S_iii_param_1,
	.param .u64 .ptr .align 1 _Z11MatMulNaivePfS_S_iii_param_2,
	.param .u32 _Z11MatMulNaivePfS_S_iii_param_3,
	.param .u32 _Z11MatMulNaivePfS_S_iii_param_4,
	.param .u32 _Z11MatMulNaivePfS_S_iii_param_5
)
{
	.reg .pred 	%p<10>;
	.reg .b32 	%r<34>;
	.reg .b32 	%f<68>;
	.reg .b64 	%rd<53>;

	ld.param.u64 	%rd7, [_Z11MatMulNaivePfS_S_iii_param_0];
	ld.param.u64 	%rd8, [_Z11MatMulNaivePfS_S_iii_param_1];
	ld.param.u64 	%rd6, [_Z11MatMulNaivePfS_S_iii_param_2];
	ld.param.u32 	%r18, [_Z11MatMulNaivePfS_S_iii_param_4];
	ld.param.u32 	%r19, [_Z11MatMulNaivePfS_S_iii_param_5];
	cvta.to.global.u64 	%rd1, %rd8;
	cvta.to.global.u64 	%rd2, %rd7;
	mov.u32 	%r1, %ctaid.x;
	mov.u32 	%r2, %tid.x;
	setp.lt.s32 	%p1, %r18, 1;
	mov.f32 	%f67, 0f00000000;
	@%p1 bra 	$L__BB0_12;
	mul.lo.s32 	%r3, %r18, %r1;
	and.b32  	%r4, %r18, 7;
	setp.lt.u32 	%p2, %r18, 8;
	mov.b32 	%r32, 0;
	mov.f32 	%f67, 0f00000000;
	@%p2 bra 	$L__BB0_4;
	and.b32  	%r32, %r18, 2147483640;
	neg.s32 	%r30, %r32;
	shl.b32 	%r7, %r19, 3;
	mul.wide.u32 	%rd9, %r3, 4;
	add.s64 	%rd10, %rd9, %rd2;
	add.s64 	%rd52, %rd10, 16;
	mov.f32 	%f67, 0f00000000;
	mul.wide.s32 	%rd13, %r19, 4;
	mov.u32 	%r29, %r2;
$L__BB0_3:
	.pragma "nounroll";
	ld.global.f32 	%f17, [%rd52+-16];
	mul.wide.s32 	%rd11, %r29, 4;
	add.s64 	%rd12, %rd1, %rd11;
	ld.global.f32 	%f18, [%rd12];
	fma.rn.f32 	%f19, %f17, %f18, %f67;
	ld.global.f32 	%f20, [%rd52+-12];
	add.s64 	%rd14, %rd12, %rd13;
	ld.global.f32 	%f21, [%rd14];
	fma.rn.f32 	%f22, %f20, %f21, %f19;
	ld.global.f32 	%f23, [%rd52+-8];
	add.s64 	%rd15, %rd14, %rd13;
	ld.global.f32 	%f24, [%rd15];
	fma.rn.f32 	%f25, %f23, %f24, %f22;
	ld.global.f32 	%f26, [%rd52+-4];
	add.s64 	%rd16, %rd15, %rd13;
	ld.global.f32 	%f27, [%rd16];
	fma.rn.f32 	%f28, %f26, %f27, %f25;
	ld.global.f32 	%f29, [%rd52];
	add.s64 	%rd17, %rd16, %rd13;
	ld.global.f32 	%f30, [%rd17];
	fma.rn.f32 	%f31, %f29, %f30, %f28;
	ld.global.f32 	%f32, [%rd52+4];
	add.s64 	%rd18, %rd17, %rd13;
	ld.global.f32 	%f33, [%rd18];
	fma.rn.f32 	%f34, %f32, %f33, %f31;
	ld.global.f32 	%f35, [%rd52+8];
	add.s64 	%rd19, %rd18, %rd13;
	ld.global.f32 	%f36, [%rd19];
	fma.rn.f32 	%f37, %f35, %f36, %f34;
	ld.global.f32 	%f38, [%rd52+12];
	add.s64 	%rd20, %rd19, %rd13;
	ld.global.f32 	%f39, [%rd20];
	fma.rn.f32 	%f67, %f38, %f39, %f37;
	add.s32 	%r30, %r30, 8;
	add.s32 	%r29, %r29, %r7;
	add.s64 	%rd52, %rd52, 32;
	setp.ne.s32 	%p3, %r30, 0;
	@%p3 bra 	$L__BB0_3;
$L__BB0_4:
	setp.eq.s32 	%p4, %r4, 0;
	@%p4 bra 	$L__BB0_12;
	and.b32  	%r13, %r18, 3;
	setp.lt.u32 	%p5, %r4, 4;
	@%p5 bra 	$L__BB0_7;
	add.s32 	%r21, %r32, %r3;
	mul.wide.u32 	%rd21, %r21, 4;
	add.s64 	%rd22, %rd2, %rd21;
	ld.global.f32 	%f41, [%rd22];
	mad.lo.s32 	%r22, %r32, %r19, %r2;
	mul.wide.s32 	%rd23, %r22, 4;
	add.s64 	%rd24, %rd1, %rd23;
	ld.global.f32 	%f42, [%rd24];
	fma.rn.f32 	%f43, %f41, %f42, %f67;
	cvt.u64.u32 	%rd25, %r3;
	cvt.u64.u32 	%rd26, %r32;
	add.s64 	%rd27, %rd26, %rd25;
	shl.b64 	%rd28, %rd27, 2;
	add.s64 	%rd29, %rd2, %rd28;
	ld.global.f32 	%f44, [%rd29+4];
	mul.wide.s32 	%rd30, %r19, 4;
	add.s64 	%rd31, %rd24, %rd30;
	ld.global.f32 	%f45, [%rd31];
	fma.rn.f32 	%f46, %f44, %f45, %f43;
	ld.global.f32 	%f47, [%rd29+8];
	add.s64 	%rd32, %rd31, %rd30;
	ld.global.f32 	%f48, [%rd32];
	fma.rn.f32 	%f49, %f47, %f48, %f46;
	ld.global.f32 	%f50, [%rd29+12];
	add.s64 	%rd33, %rd32, %rd30;
	ld.global.f32 	%f51, [%rd33];
	fma.rn.f32 	%f67, %f50, %f51, %f49;
	add.s32 	%r32, %r32, 4;
$L__BB0_7:
	setp.eq.s32 	%p6, %r13, 0;
	@%p6 bra 	$L__BB0_12;
	setp.eq.s32 	%p7, %r13, 1;
	@%p7 bra 	$L__BB0_10;
	add.s32 	%r23, %r32, %r3;
	mul.wide.u32 	%rd34, %r23, 4;
	add.s64 	%rd35, %rd2, %rd34;
	ld.global.f32 	%f53, [%rd35];
	mad.lo.s32 	%r24, %r32, %r19, %r2;
	mul.wide.s32 	%rd36, %r24, 4;
	add.s64 	%rd37, %rd1, %rd36;
	ld.global.f32 	%f54, [%rd37];
	fma.rn.f32 	%f55, %f53, %f54, %f67;
	cvt.u64.u32 	%rd38, %r3;
	cvt.u64.u32 	%rd39, %r32;
	add.s64 	%rd40, %rd39, %rd38;
	shl.b64 	%rd41, %rd40, 2;
	add.s64 	%rd42, %rd2, %rd41;
	ld.global.f32 	%f56, [%rd42+4];
	mul.wide.s32 	%rd43, %r19, 4;
	add.s64 	%rd44, %rd37, %rd43;
	ld.global.f32 	%f57, [%rd44];
	fma.rn.f32 	%f67, %f56, %f57, %f55;
	add.s32 	%r32, %r32, 2;
$L__BB0_10:
	and.b32  	%r25, %r18, 1;
	setp.eq.b32 	%p8, %r25, 1;
	not.pred 	%p9, %p8;
	@%p9 bra 	$L__BB0_12;
	add.s32 	%r26, %r32, %r3;
	mul.wide.u32 	%rd45, %r26, 4;
	add.s64 	%rd46, %rd2, %rd45;
	ld.global.f32 	%f58, [%rd46];
	mad.lo.s32 	%r27, %r32, %r19, %r2;
	mul.wide.s32 	%rd47, %r27, 4;
	add.s64 	%rd48, %rd1, %rd47;
	ld.global.f32 	%f59, [%rd48];
	fma.rn.f32 	%f67, %f58, %f59, %f67;
$L__BB0_12:
	cvta.to.global.u64 	%rd49, %rd6;
	mad.lo.s32 	%r28, %r19, %r1, %r2;
	mul.wide.s32 	%rd50, %r28, 4;
	add.s64 	%rd51, %rd49, %rd50;
	st.global.f32 	[%rd51], %f67;
	ret;

}
	// .globl	_Z12MatMulConv2DPfS_S_iiiiiii
.visible .entry _Z12MatMulConv2DPfS_S_iiiiiii(
	.param .u64 .ptr .align 1 _Z12MatMulConv2DPfS_S_iiiiiii_param_0,
	.param .u64 .ptr .align 1 _Z12MatMulConv2DPfS_S_iiiiiii_param_1,
	.param .u64 .ptr .align 1 _Z12MatMulConv2DPfS_S_iiiiiii_param_2,
	.param .u32 _Z12MatMulConv2DPfS_S_iiiiiii_param_3,
	.param .u32 _Z12MatMulConv2DPfS_S_iiiiiii_param_4,
	.param .u32 _Z12MatMulConv2DPfS_S_iiiiiii_param_5,
	.param .u32 _Z12MatMulConv2DPfS_S_iiiiiii_param_6,
	.param .u32 _Z12MatMulConv2DPfS_S_iiiiiii_param_7,
	.param .u32 _Z12MatMulConv2DPfS_S_iiiiiii_param_8,
	.param .u32 _Z12MatMulConv2DPfS_S_iiiiiii_param_9
)
{
	.reg .pred 	%p<58>;
	.reg .b32 	%r<367>;
	.reg .b32 	%f<89>;
	.reg .b64 	%rd<38>;

	ld.param.u64 	%rd4, [_Z12MatMulConv2DPfS_S_iiiiiii_param_0];
	ld.param.u64 	%rd5, [_Z12MatMulConv2DPfS_S_iiiiiii_param_1];
	ld.param.u32 	%r102, [_Z12MatMulConv2DPfS_S_iiiiiii_param_3];
	ld.param.u32 	%r103, [_Z12MatMulConv2DPfS_S_iiiiiii_param_4];
	ld.param.u32 	%r104, [_Z12MatMulConv2DPfS_S_iiiiiii_param_5];
	ld.param.u32 	%r105, [_Z12MatMulConv2DPfS_S_iiiiiii_param_6];
	ld.param.u32 	%r106, [_Z12MatMulConv2DPfS_S_iiiiiii_param_7];
	ld.param.u32 	%r107, [_Z12MatMulConv2DPfS_S_iiiiiii_param_8];
	ld.param.u32 	%r108, [_Z12MatMulConv2DPfS_S_iiiiiii_param_9];
	cvta.to.global.u64 	%rd1, %rd5;
	cvta.to.global.u64 	%rd2, %rd4;
	mov.u32 	%r1, %ntid.x;
	add.s32 	%r109, %r106, %r1;
	mul.lo.s32 	%r2, %r109, %r105;
	mov.u32 	%r110, %ctaid.x;
	mul.lo.s32 	%r3, %r110, %r1;
	mov.u32 	%r111, %ctaid.y;
	mov.u32 	%r4, %ntid.y;
	mul.lo.s32 	%r5, %r111, %r4;
	mov.u32 	%r6, %tid.x;
	add.s32 	%r7, %r3, %r6;
	mov.u32 	%r8, %tid.y;
	add.s32 	%r9, %r5, %r8;
	setp.lt.s32 	%p6, %r104, 1;
	mov.f32 	%f86, 0f00000000;
	@%p6 bra 	$L__BB1_93;
	setp.lt.s32 	%p7, %r108, 0;
	setp.lt.s32 	%p8, %r107, 1;
	setp.lt.s32 	%p9, %r107, 0;
	sub.s32 	%r10, %r9, %r105;
	setp.lt.s32 	%p10, %r108, 1;
	add.s32 	%r11, %r106, %r6;
	add.s32 	%r12, %r105, %r8;
	and.b32  	%r13, %r105, 7;
	and.b32  	%r14, %r105, 3;
	or.pred  	%p1, %p7, %p8;
	and.b32  	%r15, %r107, 3;
	and.b32  	%r16, %r107, 2147483644;
	or.pred  	%p2, %p9, %p10;
	and.b32  	%r17, %r108, 3;
	and.b32  	%r18, %r108, 2147483644;
	min.s32 	%r113, %r106, %r105;
	setp.lt.s32 	%p3, %r113, 1;
	and.b32  	%r19, %r105, 2147483640;
	neg.s32 	%r20, %r16;
	add.s32 	%r21, %r8, %r4;
	shl.b32 	%r22, %r4, 2;
	mul.lo.s32 	%r114, %r4, %r104;
	mul.lo.s32 	%r115, %r114, %r102;
	shl.b32 	%r23, %r115, 2;
	shl.b32 	%r116, %r8, 2;
	add.s32 	%r117, %r22, %r116;
	mov.u32 	%r118, x;
	add.s32 	%r24, %r118, %r117;
	shl.b32 	%r25, %r105, 2;
	shl.b32 	%r26, %r4, 4;
	shl.b32 	%r119, %r4, 1;
	add.s32 	%r27, %r8, %r119;
	mul.lo.s32 	%r28, %r102, %r27;
	shl.b32 	%r120, %r4, 3;
	add.s32 	%r121, %r120, %r116;
	add.s32 	%r29, %r118, %r121;
	mad.lo.s32 	%r30, %r4, 3, %r8;
	mul.lo.s32 	%r31, %r102, %r30;
	mad.lo.s32 	%r122, %r4, 12, %r116;
	add.s32 	%r32, %r118, %r122;
	add.s32 	%r33, %r118, %r116;
	mul.lo.s32 	%r34, %r8, %r102;
	mov.b32 	%r342, 0;
	mov.f32 	%f86, 0f00000000;
$L__BB1_2:
	@%p1 bra 	$L__BB1_40;
	mov.b32 	%r343, 0;
$L__BB1_4:
	setp.eq.s32 	%p11, %r343, %r108;
	mov.u32 	%r344, %r106;
	mov.u32 	%r345, %r7;
	@%p11 bra 	$L__BB1_6;
	mul.lo.s32 	%r344, %r343, %r1;
	sub.s32 	%r124, %r7, %r106;
	add.s32 	%r345, %r344, %r124;
	setp.ge.s32 	%p12, %r345, %r3;
	@%p12 bra 	$L__BB1_39;
$L__BB1_6:
	setp.lt.u32 	%p13, %r107, 4;
	add.s32 	%r41, %r344, %r6;
	setp.lt.s32 	%p14, %r345, 0;
	setp.ge.s32 	%p15, %r345, %r102;
	or.pred  	%p4, %p14, %p15;
	mul.lo.s32 	%r42, %r41, %r105;
	mov.b32 	%r356, 0;
	@%p13 bra 	$L__BB1_25;
	mad.lo.s32 	%r126, %r102, %r21, %r345;
	mad.lo.s32 	%r353, %r104, %r126, %r342;
	mul.lo.s32 	%r352, %r25, %r41;
	add.s32 	%r127, %r28, %r345;
	mad.lo.s32 	%r350, %r104, %r127, %r342;
	add.s32 	%r128, %r31, %r345;
	mad.lo.s32 	%r348, %r104, %r128, %r342;
	add.s32 	%r129, %r34, %r345;
	mad.lo.s32 	%r347, %r104, %r129, %r342;
	mov.u32 	%r346, %r8;
	mov.u32 	%r349, %r30;
	mov.u32 	%r351, %r27;
	mov.u32 	%r354, %r21;
	mov.u32 	%r355, %r20;
$L__BB1_8:
	setp.ge.s32 	%p16, %r346, %r105;
	@%p16 bra 	$L__BB1_12;
	@%p4 bra 	$L__BB1_11;
	mul.wide.s32 	%rd6, %r347, 4;
	add.s64 	%rd7, %rd2, %rd6;
	ld.global.f32 	%f19, [%rd7];
	add.s32 	%r130, %r33, %r352;
	st.shared.f32 	[%r130], %f19;
	bra.uni 	$L__BB1_12;
$L__BB1_11:
	add.s32 	%r131, %r33, %r352;
	mov.b32 	%r132, 0;
	st.shared.u32 	[%r131], %r132;
$L__BB1_12:
	setp.ge.s32 	%p17, %r354, %r105;
	@%p17 bra 	$L__BB1_16;
	@%p4 bra 	$L__BB1_15;
	mul.wide.s32 	%rd8, %r353, 4;
	add.s64 	%rd9, %rd2, %rd8;
	ld.global.f32 	%f20, [%rd9];
	add.s32 	%r133, %r24, %r352;
	st.shared.f32 	[%r133], %f20;
	bra.uni 	$L__BB1_16;
$L__BB1_15:
	add.s32 	%r134, %r24, %r352;
	mov.b32 	%r135, 0;
	st.shared.u32 	[%r134], %r135;
$L__BB1_16:
	setp.ge.s32 	%p18, %r351, %r105;
	@%p18 bra 	$L__BB1_20;
	@%p4 bra 	$L__BB1_19;
	mul.wide.s32 	%rd10, %r350, 4;
	add.s64 	%rd11, %rd2, %rd10;
	ld.global.f32 	%f21, [%rd11];
	add.s32 	%r136, %r29, %r352;
	st.shared.f32 	[%r136], %f21;
	bra.uni 	$L__BB1_20;
$L__BB1_19:
	add.s32 	%r137, %r29, %r352;
	mov.b32 	%r138, 0;
	st.shared.u32 	[%r137], %r138;
$L__BB1_20:
	setp.ge.s32 	%p19, %r349, %r105;
	@%p19 bra 	$L__BB1_24;
	@%p4 bra 	$L__BB1_23;
	mul.wide.s32 	%rd12, %r348, 4;
	add.s64 	%rd13, %rd2, %rd12;
	ld.global.f32 	%f22, [%rd13];
	add.s32 	%r139, %r32, %r352;
	st.shared.f32 	[%r139], %f22;
	bra.uni 	$L__BB1_24;
$L__BB1_23:
	add.s32 	%r140, %r32, %r352;
	mov.b32 	%r141, 0;
	st.shared.u32 	[%r140], %r141;
$L__BB1_24:
	add.s32 	%r355, %r355, 4;
	add.s32 	%r354, %r354, %r22;
	add.s32 	%r353, %r353, %r23;
	add.s32 	%r352, %r352, %r26;
	add.s32 	%r351, %r351, %r22;
	add.s32 	%r350, %r350, %r23;
	add.s32 	%r349, %r349, %r22;
	add.s32 	%r348, %r348, %r23;
	add.s32 	%r347, %r347, %r23;
	add.s32 	%r346, %r346, %r22;
	setp.eq.s32 	%p20, %r355, 0;
	mov.u32 	%r356, %r16;
	@%p20 bra 	$L__BB1_25;
	bra.uni 	$L__BB1_8;
$L__BB1_25:
	setp.eq.s32 	%p21, %r15, 0;
	@%p21 bra 	$L__BB1_39;
	mad.lo.s32 	%r70, %r356, %r4, %r8;
	setp.ge.s32 	%p22, %r70, %r105;
	@%p22 bra 	$L__BB1_30;
	@%p4 bra 	$L__BB1_29;
	mad.lo.s32 	%r142, %r70, %r102, %r345;
	mad.lo.s32 	%r143, %r142, %r104, %r342;
	mul.wide.s32 	%rd14, %r143, 4;
	add.s64 	%rd15, %rd2, %rd14;
	ld.global.f32 	%f23, [%rd15];
	add.s32 	%r144, %r70, %r42;
	shl.b32 	%r145, %r144, 2;
	mov.u32 	%r146, x;
	add.s32 	%r147, %r146, %r145;
	st.shared.f32 	[%r147], %f23;
	bra.uni 	$L__BB1_30;
$L__BB1_29:
	add.s32 	%r148, %r70, %r42;
	shl.b32 	%r149, %r148, 2;
	mov.u32 	%r150, x;
	add.s32 	%r151, %r150, %r149;
	mov.b32 	%r152, 0;
	st.shared.u32 	[%r151], %r152;
$L__BB1_30:
	setp.eq.s32 	%p23, %r15, 1;
	@%p23 bra 	$L__BB1_39;
	add.s32 	%r71, %r70, %r4;
	setp.ge.s32 	%p24, %r71, %r105;
	@%p24 bra 	$L__BB1_35;
	@%p4 bra 	$L__BB1_34;
	mad.lo.s32 	%r153, %r71, %r102, %r345;
	mad.lo.s32 	%r154, %r153, %r104, %r342;
	mul.wide.s32 	%rd16, %r154, 4;
	add.s64 	%rd17, %rd2, %rd16;
	ld.global.f32 	%f24, [%rd17];
	add.s32 	%r155, %r71, %r42;
	shl.b32 	%r156, %r155, 2;
	mov.u32 	%r157, x;
	add.s32 	%r158, %r157, %r156;
	st.shared.f32 	[%r158], %f24;
	bra.uni 	$L__BB1_35;
$L__BB1_34:
	add.s32 	%r159, %r71, %r42;
	shl.b32 	%r160, %r159, 2;
	mov.u32 	%r161, x;
	add.s32 	%r162, %r161, %r160;
	mov.b32 	%r163, 0;
	st.shared.u32 	[%r162], %r163;
$L__BB1_35:
	setp.eq.s32 	%p25, %r15, 2;
	@%p25 bra 	$L__BB1_39;
	add.s32 	%r72, %r71, %r4;
	setp.ge.s32 	%p26, %r72, %r105;
	@%p26 bra 	$L__BB1_39;
	@%p4 bra 	$L__BB1_96;
	mad.lo.s32 	%r164, %r72, %r102, %r345;
	mad.lo.s32 	%r165, %r164, %r104, %r342;
	mul.wide.s32 	%rd18, %r165, 4;
	add.s64 	%rd19, %rd2, %rd18;
	ld.global.f32 	%f25, [%rd19];
	add.s32 	%r166, %r72, %r42;
	shl.b32 	%r167, %r166, 2;
	mov.u32 	%r168, x;
	add.s32 	%r169, %r168, %r167;
	st.shared.f32 	[%r169], %f25;
$L__BB1_39:
	setp.eq.s32 	%p27, %r343, %r108;
	add.s32 	%r343, %r343, 1;
	@%p27 bra 	$L__BB1_40;
	bra.uni 	$L__BB1_4;
$L__BB1_40:
	bar.sync 	0;
	@%p2 bra 	$L__BB1_78;
	mov.b32 	%r357, 0;
$L__BB1_42:
	setp.eq.s32 	%p28, %r357, %r107;
	mov.u32 	%r358, %r105;
	mov.u32 	%r359, %r9;
	@%p28 bra 	$L__BB1_44;
	mul.lo.s32 	%r358, %r357, %r4;
	add.s32 	%r359, %r358, %r10;
	setp.ge.s32 	%p29, %r359, %r5;
	@%p29 bra 	$L__BB1_77;
$L__BB1_44:
	setp.lt.u32 	%p30, %r108, 4;
	add.s32 	%r177, %r358, %r8;
	setp.lt.s32 	%p31, %r359, 0;
	setp.ge.s32 	%p32, %r359, %r103;
	or.pred  	%p5, %p31, %p32;
	mad.lo.s32 	%r78, %r177, %r106, %r2;
	mov.b32 	%r361, 0;
	@%p30 bra 	$L__BB1_63;
	mov.b32 	%r360, 0;
$L__BB1_46:
	mad.lo.s32 	%r80, %r360, %r1, %r6;
	setp.ge.s32 	%p33, %r80, %r106;
	@%p33 bra 	$L__BB1_50;
	@%p5 bra 	$L__BB1_49;
	mad.lo.s32 	%r179, %r80, %r104, %r342;
	mad.lo.s32 	%r180, %r179, %r103, %r359;
	mul.wide.s32 	%rd20, %r180, 4;
	add.s64 	%rd21, %rd1, %rd20;
	ld.global.f32 	%f26, [%rd21];
	add.s32 	%r181, %r78, %r80;
	shl.b32 	%r182, %r181, 2;
	mov.u32 	%r183, x;
	add.s32 	%r184, %r183, %r182;
	st.shared.f32 	[%r184], %f26;
	bra.uni 	$L__BB1_50;
$L__BB1_49:
	add.s32 	%r185, %r78, %r80;
	shl.b32 	%r186, %r185, 2;
	mov.u32 	%r187, x;
	add.s32 	%r188, %r187, %r186;
	mov.b32 	%r189, 0;
	st.shared.u32 	[%r188], %r189;
$L__BB1_50:
	add.s32 	%r81, %r80, %r1;
	setp.ge.s32 	%p34, %r81, %r106;
	@%p34 bra 	$L__BB1_54;
	@%p5 bra 	$L__BB1_53;
	mad.lo.s32 	%r190, %r81, %r104, %r342;
	mad.lo.s32 	%r191, %r190, %r103, %r359;
	mul.wide.s32 	%rd22, %r191, 4;
	add.s64 	%rd23, %rd1, %rd22;
	ld.global.f32 	%f27, [%rd23];
	add.s32 	%r192, %r78, %r81;
	shl.b32 	%r193, %r192, 2;
	mov.u32 	%r194, x;
	add.s32 	%r195, %r194, %r193;
	st.shared.f32 	[%r195], %f27;
	bra.uni 	$L__BB1_54;
$L__BB1_53:
	add.s32 	%r196, %r78, %r81;
	shl.b32 	%r197, %r196, 2;
	mov.u32 	%r198, x;
	add.s32 	%r199, %r198, %r197;
	mov.b32 	%r200, 0;
	st.shared.u32 	[%r199], %r200;
$L__BB1_54:
	add.s32 	%r82, %r81, %r1;
	setp.ge.s32 	%p35, %r82, %r106;
	@%p35 bra 	$L__BB1_58;
	@%p5 bra 	$L__BB1_57;
	mad.lo.s32 	%r201, %r82, %r104, %r342;
	mad.lo.s32 	%r202, %r201, %r103, %r359;
	mul.wide.s32 	%rd24, %r202, 4;
	add.s64 	%rd25, %rd1, %rd24;
	ld.global.f32 	%f28, [%rd25];
	add.s32 	%r203, %r78, %r82;
	shl.b32 	%r204, %r203, 2;
	mov.u32 	%r205, x;
	add.s32 	%r206, %r205, %r204;
	st.shared.f32 	[%r206], %f28;
	bra.uni 	$L__BB1_58;
$L__BB1_57:
	add.s32 	%r207, %r78, %r82;
	shl.b32 	%r208, %r207, 2;
	mov.u32 	%r209, x;
	add.s32 	%r210, %r209, %r208;
	mov.b32 	%r211, 0;
	st.shared.u32 	[%r210], %r211;
$L__BB1_58:
	add.s32 	%r83, %r82, %r1;
	setp.ge.s32 	%p36, %r83, %r106;
	@%p36 bra 	$L__BB1_62;
	@%p5 bra 	$L__BB1_61;
	mad.lo.s32 	%r212, %r83, %r104, %r342;
	mad.lo.s32 	%r213, %r212, %r103, %r359;
	mul.wide.s32 	%rd26, %r213, 4;
	add.s64 	%rd27, %rd1, %rd26;
	ld.global.f32 	%f29, [%rd27];
	add.s32 	%r214, %r78, %r83;
	shl.b32 	%r215, %r214, 2;
	mov.u32 	%r216, x;
	add.s32 	%r217, %r216, %r215;
	st.shared.f32 	[%r217], %f29;
	bra.uni 	$L__BB1_62;
$L__BB1_61:
	add.s32 	%r218, %r78, %r83;
	shl.b32 	%r219, %r218, 2;
	mov.u32 	%r220, x;
	add.s32 	%r221, %r220, %r219;
	mov.b32 	%r222, 0;
	st.shared.u32 	[%r221], %r222;
$L__BB1_62:
	add.s32 	%r360, %r360, 4;
	setp.eq.s32 	%p37, %r360, %r18;
	mov.u32 	%r361, %r18;
	@%p37 bra 	$L__BB1_63;
	bra.uni 	$L__BB1_46;
$L__BB1_63:
	setp.eq.s32 	%p38, %r17, 0;
	@%p38 bra 	$L__BB1_77;
	mad.lo.s32 	%r87, %r361, %r1, %r6;
	setp.ge.s32 	%p39, %r87, %r106;
	@%p39 bra 	$L__BB1_68;
	@%p5 bra 	$L__BB1_67;
	mad.lo.s32 	%r223, %r87, %r104, %r342;
	mad.lo.s32 	%r224, %r223, %r103, %r359;
	mul.wide.s32 	%rd28, %r224, 4;
	add.s64 	%rd29, %rd1, %rd28;
	ld.global.f32 	%f30, [%rd29];
	add.s32 	%r225, %r78, %r87;
	shl.b32 	%r226, %r225, 2;
	mov.u32 	%r227, x;
	add.s32 	%r228, %r227, %r226;
	st.shared.f32 	[%r228], %f30;
	bra.uni 	$L__BB1_68;
$L__BB1_67:
	add.s32 	%r229, %r78, %r87;
	shl.b32 	%r230, %r229, 2;
	mov.u32 	%r231, x;
	add.s32 	%r232, %r231, %r230;
	mov.b32 	%r233, 0;
	st.shared.u32 	[%r232], %r233;
$L__BB1_68:
	setp.eq.s32 	%p40, %r17, 1;
	@%p40 bra 	$L__BB1_77;
	add.s32 	%r88, %r87, %r1;
	setp.ge.s32 	%p41, %r88, %r106;
	@%p41 bra 	$L__BB1_73;
	@%p5 bra 	$L__BB1_72;
	mad.lo.s32 	%r234, %r88, %r104, %r342;
	mad.lo.s32 	%r235, %r234, %r103, %r359;
	mul.wide.s32 	%rd30, %r235, 4;
	add.s64 	%rd31, %rd1, %rd30;
	ld.global.f32 	%f31, [%rd31];
	add.s32 	%r236, %r78, %r88;
	shl.b32 	%r237, %r236, 2;
	mov.u32 	%r238, x;
	add.s32 	%r239, %r238, %r237;
	st.shared.f32 	[%r239], %f31;
	bra.uni 	$L__BB1_73;
$L__BB1_72:
	add.s32 	%r240, %r78, %r88;
	shl.b32 	%r241, %r240, 2;
	mov.u32 	%r242, x;
	add.s32 	%r243, %r242, %r241;
	mov.b32 	%r244, 0;
	st.shared.u32 	[%r243], %r244;
$L__BB1_73:
	setp.eq.s32 	%p42, %r17, 2;
	@%p42 bra 	$L__BB1_77;
	add.s32 	%r89, %r88, %r1;
	setp.ge.s32 	%p43, %r89, %r106;
	@%p43 bra 	$L__BB1_77;
	@%p5 bra 	$L__BB1_97;
	mad.lo.s32 	%r245, %r89, %r104, %r342;
	mad.lo.s32 	%r246, %r245, %r103, %r359;
	mul.wide.s32 	%rd32, %r246, 4;
	add.s64 	%rd33, %rd1, %rd32;
	ld.global.f32 	%f32, [%rd33];
	add.s32 	%r247, %r78, %r89;
	shl.b32 	%r248, %r247, 2;
	mov.u32 	%r249, x;
	add.s32 	%r250, %r249, %r248;
	st.shared.f32 	[%r250], %f32;
$L__BB1_77:
	setp.eq.s32 	%p44, %r357, %r107;
	add.s32 	%r357, %r357, 1;
	@%p44 bra 	$L__BB1_78;
	bra.uni 	$L__BB1_42;
$L__BB1_78:
	bar.sync 	0;
	@%p3 bra 	$L__BB1_92;
	mov.b32 	%r362, 0;
$L__BB1_80:
	setp.lt.u32 	%p45, %r105, 8;
	sub.s32 	%r258, %r11, %r362;
	mul.lo.s32 	%r91, %r258, %r105;
	add.s32 	%r92, %r362, %r2;
	mov.b32 	%r365, 0;
	@%p45 bra 	$L__BB1_83;
	mov.b32 	%r363, 0;
$L__BB1_82:
	.pragma "nounroll";
	add.s32 	%r260, %r363, %r91;
	shl.b32 	%r261, %r260, 2;
	mov.u32 	%r262, x;
	add.s32 	%r263, %r262, %r261;
	ld.shared.f32 	%f34, [%r263];
	sub.s32 	%r264, %r12, %r363;
	mad.lo.s32 	%r265, %r264, %r106, %r92;
	shl.b32 	%r266, %r265, 2;
	add.s32 	%r267, %r262, %r266;
	ld.shared.f32 	%f35, [%r267];
	fma.rn.f32 	%f36, %f34, %f35, %f86;
	not.b32 	%r268, %r363;
	ld.shared.f32 	%f37, [%r263+4];
	add.s32 	%r269, %r12, %r268;
	mad.lo.s32 	%r270, %r269, %r106, %r92;
	shl.b32 	%r271, %r270, 2;
	add.s32 	%r272, %r262, %r271;
	ld.shared.f32 	%f38, [%r272];
	fma.rn.f32 	%f39, %f37, %f38, %f36;
	ld.shared.f32 	%f40, [%r263+8];
	add.s32 	%r273, %r264, -2;
	mad.lo.s32 	%r274, %r273, %r106, %r92;
	shl.b32 	%r275, %r274, 2;
	add.s32 	%r276, %r262, %r275;
	ld.shared.f32 	%f41, [%r276];
	fma.rn.f32 	%f42, %f40, %f41, %f39;
	ld.shared.f32 	%f43, [%r263+12];
	add.s32 	%r277, %r264, -3;
	mad.lo.s32 	%r278, %r277, %r106, %r92;
	shl.b32 	%r279, %r278, 2;
	add.s32 	%r280, %r262, %r279;
	ld.shared.f32 	%f44, [%r280];
	fma.rn.f32 	%f45, %f43, %f44, %f42;
	ld.shared.f32 	%f46, [%r263+16];
	add.s32 	%r281, %r264, -4;
	mad.lo.s32 	%r282, %r281, %r106, %r92;
	shl.b32 	%r283, %r282, 2;
	add.s32 	%r284, %r262, %r283;
	ld.shared.f32 	%f47, [%r284];
	fma.rn.f32 	%f48, %f46, %f47, %f45;
	ld.shared.f32 	%f49, [%r263+20];
	add.s32 	%r285, %r264, -5;
	mad.lo.s32 	%r286, %r285, %r106, %r92;
	shl.b32 	%r287, %r286, 2;
	add.s32 	%r288, %r262, %r287;
	ld.shared.f32 	%f50, [%r288];
	fma.rn.f32 	%f51, %f49, %f50, %f48;
	ld.shared.f32 	%f52, [%r263+24];
	add.s32 	%r289, %r264, -6;
	mad.lo.s32 	%r290, %r289, %r106, %r92;
	shl.b32 	%r291, %r290, 2;
	add.s32 	%r292, %r262, %r291;
	ld.shared.f32 	%f53, [%r292];
	fma.rn.f32 	%f54, %f52, %f53, %f51;
	ld.shared.f32 	%f55, [%r263+28];
	add.s32 	%r293, %r264, -7;
	mad.lo.s32 	%r294, %r293, %r106, %r92;
	shl.b32 	%r295, %r294, 2;
	add.s32 	%r296, %r262, %r295;
	ld.shared.f32 	%f56, [%r296];
	fma.rn.f32 	%f86, %f55, %f56, %f54;
	add.s32 	%r363, %r363, 8;
	setp.ne.s32 	%p46, %r363, %r19;
	mov.u32 	%r365, %r19;
	@%p46 bra 	$L__BB1_82;
$L__BB1_83:
	setp.eq.s32 	%p47, %r13, 0;
	@%p47 bra 	$L__BB1_91;
	add.s32 	%r297, %r13, -1;
	setp.lt.u32 	%p48, %r297, 3;
	@%p48 bra 	$L__BB1_86;
	add.s32 	%r298, %r365, %r91;
	shl.b32 	%r299, %r298, 2;
	mov.u32 	%r300, x;
	add.s32 	%r301, %r300, %r299;
	ld.shared.f32 	%f58, [%r301];
	sub.s32 	%r302, %r12, %r365;
	mad.lo.s32 	%r303, %r302, %r106, %r92;
	shl.b32 	%r304, %r303, 2;
	add.s32 	%r305, %r300, %r304;
	ld.shared.f32 	%f59, [%r305];
	fma.rn.f32 	%f60, %f58, %f59, %f86;
	not.b32 	%r306, %r365;
	ld.shared.f32 	%f61, [%r301+4];
	add.s32 	%r307, %r12, %r306;
	mad.lo.s32 	%r308, %r307, %r106, %r92;
	shl.b32 	%r309, %r308, 2;
	add.s32 	%r310, %r300, %r309;
	ld.shared.f32 	%f62, [%r310];
	fma.rn.f32 	%f63, %f61, %f62, %f60;
	ld.shared.f32 	%f64, [%r301+8];
	add.s32 	%r311, %r302, -2;
	mad.lo.s32 	%r312, %r311, %r106, %r92;
	shl.b32 	%r313, %r312, 2;
	add.s32 	%r314, %r300, %r313;
	ld.shared.f32 	%f65, [%r314];
	fma.rn.f32 	%f66, %f64, %f65, %f63;
	ld.shared.f32 	%f67, [%r301+12];
	add.s32 	%r315, %r302, -3;
	mad.lo.s32 	%r316, %r315, %r106, %r92;
	shl.b32 	%r317, %r316, 2;
	add.s32 	%r318, %r300, %r317;
	ld.shared.f32 	%f68, [%r318];
	fma.rn.f32 	%f86, %f67, %f68, %f66;
	add.s32 	%r365, %r365, 4;
$L__BB1_86:
	setp.eq.s32 	%p49, %r14, 0;
	@%p49 bra 	$L__BB1_91;
	setp.eq.s32 	%p50, %r14, 1;
	@%p50 bra 	$L__BB1_89;
	add.s32 	%r319, %r365, %r91;
	shl.b32 	%r320, %r319, 2;
	mov.u32 	%r321, x;
	add.s32 	%r322, %r321, %r320;
	ld.shared.f32 	%f70, [%r322];
	sub.s32 	%r323, %r12, %r365;
	mad.lo.s32 	%r324, %r323, %r106, %r92;
	shl.b32 	%r325, %r324, 2;
	add.s32 	%r326, %r321, %r325;
	ld.shared.f32 	%f71, [%r326];
	fma.rn.f32 	%f72, %f70, %f71, %f86;
	not.b32 	%r327, %r365;
	ld.shared.f32 	%f73, [%r322+4];
	add.s32 	%r328, %r12, %r327;
	mad.lo.s32 	%r329, %r328, %r106, %r92;
	shl.b32 	%r330, %r329, 2;
	add.s32 	%r331, %r321, %r330;
	ld.shared.f32 	%f74, [%r331];
	fma.rn.f32 	%f86, %f73, %f74, %f72;
	add.s32 	%r365, %r365, 2;
$L__BB1_89:
	and.b32  	%r332, %r105, 1;
	setp.eq.b32 	%p51, %r332, 1;
	not.pred 	%p52, %p51;
	@%p52 bra 	$L__BB1_91;
	add.s32 	%r333, %r365, %r91;
	shl.b32 	%r334, %r333, 2;
	mov.u32 	%r335, x;
	add.s32 	%r336, %r335, %r334;
	ld.shared.f32 	%f75, [%r336];
	sub.s32 	%r337, %r12, %r365;
	mad.lo.s32 	%r338, %r337, %r106, %r92;
	shl.b32 	%r339, %r338, 2;
	add.s32 	%r340, %r335, %r339;
	ld.shared.f32 	%f76, [%r340];
	fma.rn.f32 	%f86, %f75, %f76, %f86;
$L__BB1_91:
	add.s32 	%r362, %r362, 1;
	setp.ne.s32 	%p53, %r362, %r106;
	@%p53 bra 	$L__BB1_80;
$L__BB1_92:
	bar.sync 	0;
	add.s32 	%r342, %r342, 1;
	setp.ne.s32 	%p54, %r342, %r104;
	@%p54 bra 	$L__BB1_2;
$L__BB1_93:
	setp.ge.s32 	%p55, %r7, %r102;
	setp.ge.s32 	%p56, %r9, %r103;
	or.pred  	%p57, %p55, %p56;
	@%p57 bra 	$L__BB1_95;
	ld.param.u64 	%rd37, [_Z12MatMulConv2DPfS_S_iiiiiii_param_2];
	mad.lo.s32 	%r341, %r103, %r7, %r9;
	cvta.to.global.u64 	%rd34, %rd37;
	mul.wide.s32 	%rd35, %r341, 4;
	add.s64 	%rd36, %rd34, %rd35;
	st.global.f32 	[%rd36], %f86;
$L__BB1_95:
	ret;
$L__BB1_96:
	add.s32 	%r170, %r72, %r42;
	shl.b32 	%r171, %r170, 2;
	mov.u32 	%r172, x;
	add.s32 	%r173, %r172, %r171;
	mov.b32 	%r174, 0;
	st.shared.u32 	[%r173], %r174;
	bra.uni 	$L__BB1_39;
$L__BB1_97:
	add.s32 	%r251, %r78, %r89;
	shl.b32 	%r252, %r251, 2;
	mov.u32 	%r253, x;
	add.s32 	%r254, %r253, %r252;
	mov.b32 	%r255, 0;
	st.shared.u32 	[%r254], %r255;
	bra.uni 	$L__BB1_77;

}


// ===== COMPILED SASS (sm_100) =====

	.target	sm_100

	.elftype	@"ET_EXEC"


//--------------------- .note.nv.tkinfo           --------------------------
	.section	.note.nv.tkinfo,"",@"SHT_NOTE"
	.sectionflags	@"SHF_NOTE_NV_TKINFO"
	.tkinfo
        /*0018*/ 	.word	0x00000002
        /*0030*/ 	.string	""
        /*0030*/ 	.string	"ptxas"
        /*0030*/ 	.string	"Cuda compilation tools, release 13.0, V13.0.88"
        /*0030*/ 	.string	"Build cuda_13.0.r13.0/compiler.36424714_0"
        /*0030*/ 	.string	"-arch sm_100 -m 64 "



//--------------------- .note.nv.cuinfo           --------------------------
	.section	.note.nv.cuinfo,"",@"SHT_NOTE"
	.sectionflags	@"SHF_NOTE_NV_CUINFO"
        /*0018*/ 	.short	0x0002
        /*001a*/ 	.short	0x0064
        /*001c*/ 	.short	0x0082
	.zero		2


//--------------------- .nv.info                  --------------------------
	.section	.nv.info,"",@"SHT_CUDA_INFO"
	.align	4


	//----- nvinfo : EIATTR_REGCOUNT
	.align		4
        /*0000*/ 	.byte	0x04, 0x2f
        /*0002*/ 	.short	(.L_1 - .L_0)
	.align		4
.L_0:
        /*0004*/ 	.word	index@(_Z11MatMulNaivePfS_S_iii)
        /*0008*/ 	.word	0x00000020


	//----- nvinfo : EIATTR_FRAME_SIZE
	.align		4
.L_1:
        /*000c*/ 	.byte	0x04, 0x11
        /*000e*/ 	.short	(.L_3 - .L_2)
	.align		4
.L_2:
        /*0010*/ 	.word	index@(_Z11MatMulNaivePfS_S_iii)
        /*0014*/ 	.word	0x00000000


	//----- nvinfo : EIATTR_REGCOUNT
	.align		4
.L_3:
        /*0018*/ 	.byte	0x04, 0x2f
        /*001a*/ 	.short	(.L_5 - .L_4)
	.align		4
.L_4:
        /*001c*/ 	.word	index@(_Z12MatMulConv2DPfS_S_iiiiiii)
        /*0020*/ 	.word	0x00000028


	//----- nvinfo : EIATTR_FRAME_SIZE
	.align		4
.L_5:
        /*0024*/ 	.byte	0x04, 0x11
        /*0026*/ 	.short	(.L_7 - .L_6)
	.align		4
.L_6:
        /*0028*/ 	.word	index@(_Z12MatMulConv2DPfS_S_iiiiiii)
        /*002c*/ 	.word	0x00000000


	//----- nvinfo : EIATTR_MIN_STACK_SIZE
	.align		4
.L_7:
        /*0030*/ 	.byte	0x04, 0x12
        /*0032*/ 	.short	(.L_9 - .L_8)
	.align		4
.L_8:
        /*0034*/ 	.word	index@(_Z12MatMulConv2DPfS_S_iiiiiii)
        /*0038*/ 	.word	0x00000000


	//----- nvinfo : EIATTR_MIN_STACK_SIZE
	.align		4
.L_9:
        /*003c*/ 	.byte	0x04, 0x12
        /*003e*/ 	.short	(.L_11 - .L_10)
	.align		4
.L_10:
        /*0040*/ 	.word	index@(_Z11MatMulNaivePfS_S_iii)
        /*0044*/ 	.word	0x00000000
.L_11:


//--------------------- .nv.compat                --------------------------
	.section	.nv.compat,"",@"SHT_CUDA_COMPAT_INFO"
	.align	4
        /*0000*/ 	.byte	0x02, 0x09, 0x00, 0x00, 0x02, 0x02, 0x01, 0x00, 0x02, 0x05, 0x05, 0x00, 0x03, 0x07, 0x01, 0x01
        /*0010*/ 	.byte	0x02, 0x03, 0x00, 0x00, 0x02, 0x06, 0x01, 0x00, 0x04, 0x0b, 0x08, 0x00, 0x09, 0x00, 0x00, 0x00
        /*0020*/ 	.byte	0x00, 0x00, 0x00, 0x00


//--------------------- .nv.info._Z12MatMulConv2DPfS_S_iiiiiii --------------------------
	.section	.nv.info._Z12MatMulConv2DPfS_S_iiiiiii,"",@"SHT_CUDA_INFO"
	.sectionflags	@""
	.align	4


	//----- nvinfo : EIATTR_CUDA_API_VERSION
	.align		4
        /*0000*/ 	.byte	0x04, 0x37
        /*0002*/ 	.short	(.L_13 - .L_12)
.L_12:
        /*0004*/ 	.word	0x00000082


	//----- nvinfo : EIATTR_KPARAM_INFO
	.align		4
.L_13:
        /*0008*/ 	.byte	0x04, 0x17
        /*000a*/ 	.short	(.L_15 - .L_14)
.L_14:
        /*000c*/ 	.word	0x00000000
        /*0010*/ 	.short	0x0009
        /*0012*/ 	.short	0x0030
        /*0014*/ 	.byte	0x00, 0xf0, 0x11, 0x00


	//----- nvinfo : EIATTR_KPARAM_INFO
	.align		4
.L_15:
        /*0018*/ 	.byte	0x04, 0x17
        /*001a*/ 	.short	(.L_17 - .L_16)
.L_16:
        /*001c*/ 	.word	0x00000000
        /*0020*/ 	.short	0x0008
        /*0022*/ 	.short	0x002c
        /*0024*/ 	.byte	0x00, 0xf0, 0x11, 0x00


	//----- nvinfo : EIATTR_KPARAM_INFO
	.align		4
.L_17:
        /*0028*/ 	.byte	0x04, 0x17
        /*002a*/ 	.short	(.L_19 - .L_18)
.L_18:
        /*002c*/ 	.word	0x00000000
        /*0030*/ 	.short	0x0007
        /*0032*/ 	.short	0x0028
        /*0034*/ 	.byte	0x00, 0xf0, 0x11, 0x00


	//----- nvinfo : EIATTR_KPARAM_INFO
	.align		4
.L_19:
        /*0038*/ 	.byte	0x04, 0x17
        /*003a*/ 	.short	(.L_21 - .L_20)
.L_20:
        /*003c*/ 	.word	0x00000000
        /*0040*/ 	.short	0x0006
        /*0042*/ 	.short	0x0024
        /*0044*/ 	.byte	0x00, 0xf0, 0x11, 0x00


	//----- nvinfo : EIATTR_KPARAM_INFO
	.align		4
.L_21:
        /*0048*/ 	.byte	0x04, 0x17
        /*004a*/ 	.short	(.L_23 - .L_22)
.L_22:
        /*004c*/ 	.word	0x00000000
        /*0050*/ 	.short	0x0005
        /*0052*/ 	.short	0x0020
        /*0054*/ 	.byte	0x00, 0xf0, 0x11, 0x00


	//----- nvinfo : EIATTR_KPARAM_INFO
	.align		4
.L_23:
        /*0058*/ 	.byte	0x04, 0x17
        /*005a*/ 	.short	(.L_25 - .L_24)
.L_24:
        /*005c*/ 	.word	0x00000000
        /*0060*/ 	.short	0x0004
        /*0062*/ 	.short	0x001c
        /*0064*/ 	.byte	0x00, 0xf0, 0x11, 0x00


	//----- nvinfo : EIATTR_KPARAM_INFO
	.align		4
.L_25:
        /*0068*/ 	.byte	0x04, 0x17
        /*006a*/ 	.short	(.L_27 - .L_26)
.L_26:
        /*006c*/ 	.word	0x00000000
        /*0070*/ 	.short	0x0003
        /*0072*/ 	.short	0x0018
        /*0074*/ 	.byte	0x00, 0xf0, 0x11, 0x00


	//----- nvinfo : EIATTR_KPARAM_INFO
	.align		4
.L_27:
        /*0078*/ 	.byte	0x04, 0x17
        /*007a*/ 	.short	(.L_29 - .L_28)
.L_28:
        /*007c*/ 	.word	0x00000000
        /*0080*/ 	.short	0x0002
        /*0082*/ 	.short	0x0010
        /*0084*/ 	.byte	0x00, 0xf5, 0x21, 0x00


	//----- nvinfo : EIATTR_KPARAM_INFO
	.align		4
.L_29:
        /*0088*/ 	.byte	0x04, 0x17
        /*008a*/ 	.short	(.L_31 - .L_30)
.L_30:
        /*008c*/ 	.word	0x00000000
        /*0090*/ 	.short	0x0001
        /*0092*/ 	.short	0x0008
        /*0094*/ 	.byte	0x00, 0xf5, 0x21, 0x00


	//----- nvinfo : EIATTR_KPARAM_INFO
	.align		4
.L_31:
        /*0098*/ 	.byte	0x04, 0x17
        /*009a*/ 	.short	(.L_33 - .L_32)
.L_32:
        /*009c*/ 	.word	0x00000000
        /*00a0*/ 	.short	0x0000
        /*00a2*/ 	.short	0x0000
        /*00a4*/ 	.byte	0x00, 0xf5, 0x21, 0x00


	//----- nvinfo : EIATTR_SPARSE_MMA_MASK
	.align		4
.L_33:
        /*00a8*/ 	.byte	0x03, 0x50
        /*00aa*/ 	.short	0x0000


	//----- nvinfo : EIATTR_MAXREG_COUNT
	.align		4
        /*00ac*/ 	.byte	0x03, 0x1b
        /*00ae*/ 	.short	0x00ff


	//----- nvinfo : EIATTR_NUM_BARRIERS
	.align		4
        /*00b0*/ 	.byte	0x02, 0x4c
        /*00b2*/ 	.byte	0x01
	.zero		1


	//----- nvinfo : EIATTR_MERCURY_ISA_VERSION
	.align		4
        /*00b4*/ 	.byte	0x03, 0x5f
        /*00b6*/ 	.short	0x0101


	//----- nvinfo : EIATTR_VRC_CTA_INIT_COUNT
	.align		4
        /*00b8*/ 	.byte	0x02, 0x4a
	.zero		1
	.zero		1


	//----- nvinfo : EIATTR_EXIT_INSTR_OFFSETS
	.align		4
        /*00bc*/ 	.byte	0x04, 0x1c
        /*00be*/ 	.short	(.L_35 - .L_34)


	//   ....[0]....
.L_34:
        /*00c0*/ 	.word	0x000031b0


	//   ....[1]....
        /*00c4*/ 	.word	0x00003200


	//----- nvinfo : EIATTR_CRS_STACK_SIZE
	.align		4
.L_35:
        /*00c8*/ 	.byte	0x04, 0x1e
        /*00ca*/ 	.short	(.L_37 - .L_36)
.L_36:
        /*00cc*/ 	.word	0x00000000


	//----- nvinfo : EIATTR_CBANK_PARAM_SIZE
	.align		4
.L_37:
        /*00d0*/ 	.byte	0x03, 0x19
        /*00d2*/ 	.short	0x0034


	//----- nvinfo : EIATTR_PARAM_CBANK
	.align		4
        /*00d4*/ 	.byte	0x04, 0x0a
        /*00d6*/ 	.short	(.L_39 - .L_38)
	.align		4
.L_38:
        /*00d8*/ 	.word	index@(.nv.constant0._Z12MatMulConv2DPfS_S_iiiiiii)
        /*00dc*/ 	.short	0x0380
        /*00de*/ 	.short	0x0034


	//----- nvinfo : EIATTR_SW_WAR
	.align		4
.L_39:
        /*00e0*/ 	.byte	0x04, 0x36
        /*00e2*/ 	.short	(.L_41 - .L_40)
.L_40:
        /*00e4*/ 	.word	0x00000008
.L_41:


//--------------------- .nv.info._Z11MatMulNaivePfS_S_iii --------------------------
	.section	.nv.info._Z11MatMulNaivePfS_S_iii,"",@"SHT_CUDA_INFO"
	.sectionflags	@""
	.align	4


	//----- nvinfo : EIATTR_CUDA_API_VERSION
	.align		4
        /*0000*/ 	.byte	0x04, 0x37
        /*0002*/ 	.short	(.L_43 - .L_42)
.L_42:
        /*0004*/ 	.word	0x00000082


	//----- nvinfo : EIATTR_KPARAM_INFO
	.align		4
.L_43:
        /*0008*/ 	.byte	0x04, 0x17
        /*000a*/ 	.short	(.L_45 - .L_44)
.L_44:
        /*000c*/ 	.word	0x00000000
        /*0010*/ 	.short	0x0005
        /*0012*/ 	.short	0x0020
        /*0014*/ 	.byte	0x00, 0xf0, 0x11, 0x00


	//----- nvinfo : EIATTR_KPARAM_INFO
	.align		4
.L_45:
        /*0018*/ 	.byte	0x04, 0x17
        /*001a*/ 	.short	(.L_47 - .L_46)
.L_46:
        /*001c*/ 	.word	0x00000000
        /*0020*/ 	.short	0x0004
        /*0022*/ 	.short	0x001c
        /*0024*/ 	.byte	0x00, 0xf0, 0x11, 0x00


	//----- nvinfo : EIATTR_KPARAM_INFO
	.align		4
.L_47:
        /*0028*/ 	.byte	0x04, 0x17
        /*002a*/ 	.short	(.L_49 - .L_48)
.L_48:
        /*002c*/ 	.word	0x00000000
        /*0030*/ 	.short	0x0003
        /*0032*/ 	.short	0x0018
        /*0034*/ 	.byte	0x00, 0xf0, 0x11, 0x00


	//----- nvinfo : EIATTR_KPARAM_INFO
	.align		4
.L_49:
        /*0038*/ 	.byte	0x04, 0x17
        /*003a*/ 	.short	(.L_51 - .L_50)
.L_50:
        /*003c*/ 	.word	0x00000000
        /*0040*/ 	.short	0x0002
        /*0042*/ 	.short	0x0010
        /*0044*/ 	.byte	0x00, 0xf5, 0x21, 0x00


	//----- nvinfo : EIATTR_KPARAM_INFO
	.align		4
.L_51:
        /*0048*/ 	.byte	0x04, 0x17
        /*004a*/ 	.short	(.L_53 - .L_52)
.L_52:
        /*004c*/ 	.word	0x00000000
        /*0050*/ 	.short	0x0001
        /*0052*/ 	.short	0x0008
        /*0054*/ 	.byte	0x00, 0xf5, 0x21, 0x00


	//----- nvinfo : EIATTR_KPARAM_INFO
	.align		4
.L_53:
        /*0058*/ 	.byte	0x04, 0x17
        /*005a*/ 	.short	(.L_55 - .L_54)
.L_54:
        /*005c*/ 	.word	0x00000000
        /*0060*/ 	.short	0x0000
        /*0062*/ 	.short	0x0000
        /*0064*/ 	.byte	0x00, 0xf5, 0x21, 0x00


	//----- nvinfo : EIATTR_SPARSE_MMA_MASK
	.align		4
.L_55:
        /*0068*/ 	.byte	0x03, 0x50
        /*006a*/ 	.short	0x0000


	//----- nvinfo : EIATTR_MAXREG_COUNT
	.align		4
        /*006c*/ 	.byte	0x03, 0x1b
        /*006e*/ 	.short	0x00ff


	//----- nvinfo : EIATTR_MERCURY_ISA_VERSION
	.align		4
        /*0070*/ 	.byte	0x03, 0x5f
        /*0072*/ 	.short	0x0101


	//----- nvinfo : EIATTR_VRC_CTA_INIT_COUNT
	.align		4
        /*0074*/ 	.byte	0x02, 0x4a
	.zero		1
	.zero		1


	//----- nvinfo : EIATTR_EXIT_INSTR_OFFSETS
	.align		4
        /*0078*/ 	.byte	0x04, 0x1c
        /*007a*/ 	.short	(.L_57 - .L_56)


	//   ....[0]....
.L_56:
        /*007c*/ 	.word	0x00000890


	//----- nvinfo : EIATTR_CBANK_PARAM_SIZE
	.align		4
.L_57:
        /*0080*/ 	.byte	0x03, 0x19
        /*0082*/ 	.short	0x0024


	//----- nvinfo : EIATTR_PARAM_CBANK
	.align		4
        /*0084*/ 	.byte	0x04, 0x0a
        /*0086*/ 	.short	(.L_59 - .L_58)
	.align		4
.L_58:
        /*0088*/ 	.word	index@(.nv.constant0._Z11MatMulNaivePfS_S_iii)
        /*008c*/ 	.short	0x0380
        /*008e*/ 	.short	0x0024


	//----- nvinfo : EIATTR_SW_WAR
	.align		4
.L_59:
        /*0090*/ 	.byte	0x04, 0x36
        /*0092*/ 	.short	(.L_61 - .L_60)
.L_60:
        /*0094*/ 	.word	0x00000008
.L_61:


//--------------------- .nv.callgraph             --------------------------
	.section	.nv.callgraph,"",@"SHT_CUDA_CALLGRAPH"
	.align	4
	.sectionentsize	8
	.align		4
        /*0000*/ 	.word	0x00000000
	.align		4
        /*0004*/ 	.word	0xffffffff
	.align		4
        /*0008*/ 	.word	0x00000000
	.align		4
        /*000c*/ 	.word	0xfffffffe
	.align		4
        /*0010*/ 	.word	0x00000000
	.align		4
        /*0014*/ 	.word	0xfffffffd
	.align		4
        /*0018*/ 	.word	0x00000000
	.align		4
        /*001c*/ 	.word	0xfffffffc


//--------------------- .text._Z12MatMulConv2DPfS_S_iiiiiii --------------------------
	.section	.text._Z12MatMulConv2DPfS_S_iiiiiii,"ax",@progbits
	.align	128
        .global         _Z12MatMulConv2DPfS_S_iiiiiii
        .type           _Z12MatMulConv2DPfS_S_iiiiiii,@function
        .size           _Z12MatMulConv2DPfS_S_iiiiiii,(.L_x_89 - _Z12MatMulConv2DPfS_S_iiiiiii)
        .other          _Z12MatMulConv2DPfS_S_iiiiiii,@"STO_CUDA_ENTRY STV_DEFAULT"
_Z12MatMulConv2DPfS_S_iiiiiii:
.text._Z12MatMulConv2DPfS_S_iiiiiii:
[----:B------:R-:W-:Y:S01]  /*0000*/  LDC R1, c[0x0][0x37c] ;  /* 0x0000df00ff017b82 */ /* 0x000fe20000000800 */
[----:B------:R-:W0:Y:S01]  /*0010*/  S2R R0, SR_TID.X ;  /* 0x0000000000007919 */ /* 0x000e220000002100 */
[----:B------:R-:W1:Y:S06]  /*0020*/  LDCU UR12, c[0x0][0x360] ;  /* 0x00006c00ff0c77ac */ /* 0x000e6c0008000800 */
[----:B------:R-:W1:Y:S01]  /*0030*/  S2UR UR6, SR_CTAID.X ;  /* 0x00000000000679c3 */ /* 0x000e620000002500 */
[----:B------:R-:W-:Y:S01]  /*0040*/  HFMA2 R4, -RZ, RZ, 0, 0 ;  /* 0x00000000ff047431 */ /* 0x000fe200000001ff */
[----:B------:R-:W2:Y:S01]  /*0050*/  S2R R13, SR_TID.Y ;  /* 0x00000000000d7919 */ /* 0x000ea20000002200 */
[----:B------:R-:W3:Y:S01]  /*0060*/  LDCU UR14, c[0x0][0x3a0] ;  /* 0x00007400ff0e77ac */ /* 0x000ee20008000800 */
[----:B------:R-:W4:Y:S04]  /*0070*/  LDCU.64 UR10, c[0x0][0x358] ;  /* 0x00006b00ff0a77ac */ /* 0x000f280008000a00 */
[----:B------:R-:W5:Y:S08]  /*0080*/  S2UR UR4, SR_CTAID.Y ;  /* 0x00000000000479c3 */ /* 0x000f700000002600 */
[----:B------:R-:W5:Y:S01]  /*0090*/  LDC R2, c[0x0][0x364] ;  /* 0x0000d900ff027b82 */ /* 0x000f620000000800 */
[----:B---3--:R-:W-:-:S02]  /*00a0*/  UISETP.GE.AND UP0, UPT, UR14, 0x1, UPT ;  /* 0x000000010e00788c */ /* 0x008fc4000bf06270 */
[----:B-1----:R-:W-:-:S06]  /*00b0*/  UIMAD UR6, UR12, UR6, URZ ;  /* 0x000000060c0672a4 */ /* 0x002fcc000f8e02ff */
[----:B0-----:R-:W-:Y:S02]  /*00c0*/  VIADD R5, R0, UR6 ;  /* 0x0000000600057c36 */ /* 0x001fe40008000000 */
[----:B-----5:R-:W-:-:S05]  /*00d0*/  IMAD R3, R2, UR4, RZ ;  /* 0x0000000402037c24 */ /* 0x020fca000f8e02ff */
[----:B--2---:R-:W-:Y:S01]  /*00e0*/  IADD3 R6, PT, PT, R3, R13, RZ ;  /* 0x0000000d03067210 */ /* 0x004fe20007ffe0ff */
[----:B----4-:R-:W-:Y:S06]  /*00f0*/  BRA.U !UP0, `(.L_x_0) ;  /* 0x0000003108207547 */ /* 0x010fec000b800000 */
[----:B------:R-:W0:Y:S01]  /*0100*/  LDCU UR15, c[0x0][0x3b0] ;  /* 0x00007600ff0f77ac */ /* 0x000e220008000800 */
[----:B------:R-:W1:Y:S01]  /*0110*/  S2UR UR7, SR_CgaCtaId ;  /* 0x00000000000779c3 */ /* 0x000e620000008800 */
[----:B------:R-:W-:Y:S01]  /*0120*/  SHF.L.U32 R15, R13, 0x2, RZ ;  /* 0x000000020d0f7819 */ /* 0x000fe200000006ff */
[C-C-:B------:R-:W-:Y:S01]  /*0130*/  IMAD.IADD R7, R2.reuse, 0x1, R13.reuse ;  /* 0x0000000102077824 */ /* 0x140fe200078e020d */
[----:B------:R-:W2:Y:S01]  /*0140*/  LDCU.64 UR4, c[0x0][0x3a8] ;  /* 0x00007500ff0477ac */ /* 0x000ea20008000a00 */
[C-C-:B------:R-:W-:Y:S01]  /*0150*/  IMAD R8, R2.reuse, 0x2, R13.reuse ;  /* 0x0000000202087824 */ /* 0x140fe200078e020d */
[C---:B------:R-:W-:Y:S01]  /*0160*/  LEA R12, R2.reuse, R15, 0x2 ;  /* 0x0000000f020c7211 */ /* 0x040fe200078e10ff */
[C---:B------:R-:W-:Y:S01]  /*0170*/  IMAD R9, R2.reuse, 0x3, R13 ;  /* 0x0000000302097824 */ /* 0x040fe200078e020d */
[----:B------:R-:W3:Y:S01]  /*0180*/  LDCU UR9, c[0x0][0x3a4] ;  /* 0x00007480ff0977ac */ /* 0x000ee20008000800 */
[C---:B------:R-:W-:Y:S01]  /*0190*/  IMAD R14, R2.reuse, 0xc, R15 ;  /* 0x0000000c020e7824 */ /* 0x040fe200078e020f */
[----:B------:R-:W-:Y:S01]  /*01a0*/  MOV R4, RZ ;  /* 0x000000ff00047202 */ /* 0x000fe20000000f00 */
[----:B------:R-:W-:Y:S01]  /*01b0*/  IMAD R11, R2, UR14, RZ ;  /* 0x0000000e020b7c24 */ /* 0x000fe2000f8e02ff */
[----:B------:R-:W4:Y:S01]  /*01c0*/  LDCU UR16, c[0x0][0x398] ;  /* 0x00007300ff1077ac */ /* 0x000f220008000800 */
[----:B0-----:R-:W-:-:S02]  /*01d0*/  UISETP.GE.AND UP0, UPT, UR15, 0x1, UPT ;  /* 0x000000010f00788c */ /* 0x001fc4000bf06270 */
[----:B--2---:R-:W-:Y:S02]  /*01e0*/  UISETP.GE.AND UP1, UPT, UR5, 0x1, UPT ;  /* 0x000000010500788c */ /* 0x004fe4000bf26270 */
[----:B------:R-:W-:Y:S02]  /*01f0*/  ULOP3.LUT UR13, UR5, 0x7ffffffc, URZ, 0xc0, !UPT ;  /* 0x7ffffffc050d7892 */ /* 0x000fe4000f8ec0ff */
[----:B------:R-:W-:Y:S01]  /*0200*/  UISETP.LT.OR UP0, UPT, UR5, URZ, !UP0 ;  /* 0x000000ff0500728c */ /* 0x000fe2000c701670 */
[----:B---3--:R-:W-:Y:S01]  /*0210*/  VIADD R10, R13, UR9 ;  /* 0x000000090d0a7c36 */ /* 0x008fe20008000000 */
[----:B------:R-:W-:Y:S01]  /*0220*/  UISETP.LT.AND UP2, UPT, UR9, UR4, UPT ;  /* 0x000000040900728c */ /* 0x000fe2000bf41270 */
[----:B------:R-:W-:Y:S01]  /*0230*/  IMAD R13, R2, 0x8, R15 ;  /* 0x00000008020d7824 */ /* 0x000fe200078e020f */
[----:B------:R-:W-:Y:S01]  /*0240*/  UMOV UR5, 0x400 ;  /* 0x0000040000057882 */ /* 0x000fe20000000000 */
[----:B------:R-:W-:Y:S01]  /*0250*/  UIADD3 UR8, UPT, UPT, UR12, UR4, URZ ;  /* 0x000000040c087290 */ /* 0x000fe2000fffe0ff */
[----:B----4-:R-:W-:Y:S01]  /*0260*/  IMAD R11, R11, UR16, RZ ;  /* 0x000000100b0b7c24 */ /* 0x010fe2000f8e02ff */
[----:B-1----:R-:W-:-:S02]  /*0270*/  ULEA UR5, UR7, UR5, 0x18 ;  /* 0x0000000507057291 */ /* 0x002fc4000f8ec0ff */
[----:B------:R-:W-:Y:S02]  /*0280*/  USEL UR4, UR9, UR4, UP2 ;  /* 0x0000000409047287 */ /* 0x000fe40009000000 */
[----:B------:R-:W-:Y:S02]  /*0290*/  ULOP3.LUT UR14, UR9, 0x7ffffff8, URZ, 0xc0, !UPT ;  /* 0x7ffffff8090e7892 */ /* 0x000fe4000f8ec0ff */
[----:B------:R-:W-:Y:S01]  /*02a0*/  IADD3 R12, PT, PT, R12, UR5, RZ ;  /* 0x000000050c0c7c10 */ /* 0x000fe2000fffe0ff */
[----:B------:R-:W-:Y:S01]  /*02b0*/  VIADD R13, R13, UR5 ;  /* 0x000000050d0d7c36 */ /* 0x000fe20008000000 */
[----:B------:R-:W-:Y:S01]  /*02c0*/  IADD3 R14, PT, PT, R14, UR5, RZ ;  /* 0x000000050e0e7c10 */ /* 0x000fe2000fffe0ff */
[----:B------:R-:W-:Y:S01]  /*02d0*/  VIADD R15, R15, UR5 ;  /* 0x000000050f0f7c36 */ /* 0x000fe20008000000 */
[----:B------:R-:W-:Y:S02]  /*02e0*/  UISETP.GE.AND UP2, UPT, UR4, 0x1, UPT ;  /* 0x000000010400788c */ /* 0x000fe4000bf46270 */
[----:B------:R-:W-:-:S02]  /*02f0*/  UISETP.LT.OR UP1, UPT, UR15, URZ, !UP1 ;  /* 0x000000ff0f00728c */ /* 0x000fc4000cf21670 */
[----:B------:R-:W-:Y:S01]  /*0300*/  UIMAD UR7, UR8, UR9, URZ ;  /* 0x00000009080772a4 */ /* 0x000fe2000f8e02ff */
[----:B------:R-:W-:-:S11]  /*0310*/  UMOV UR4, URZ ;  /* 0x000000ff00047c82 */ /* 0x000fd60008000000 */
.L_x_82:
[----:B01234-:R-:W-:Y:S05]  /*0320*/  BRA.U UP1, `(.L_x_1) ;  /* 0x0000001101007547 */ /* 0x01ffea000b800000 */
[----:B------:R-:W-:-:S05]  /*0330*/  UMOV UR5, URZ ;  /* 0x000000ff00057c82 */ /* 0x000fca0008000000 */
.L_x_37:
[----:B0-----:R-:W0:Y:S01]  /*0340*/  LDCU UR8, c[0x0][0x3b0] ;  /* 0x00007600ff0877ac */ /* 0x001e220008000800 */
[----:B------:R-:W-:Y:S01]  /*0350*/  BSSY.RECONVERGENT B0, `(.L_x_2) ;  /* 0x00000f9000007945 */ /* 0x000fe20003800200 */
[----:B------:R-:W-:Y:S01]  /*0360*/  MOV R16, R5 ;  /* 0x0000000500107202 */ /* 0x000fe20000000f00 */
[----:B-1----:R-:W1:Y:S01]  /*0370*/  LDCU UR15, c[0x0][0x3a8] ;  /* 0x00007500ff0f77ac */ /* 0x002e620008000800 */
[----:B0-----:R-:W-:-:S09]  /*0380*/  UISETP.NE.AND UP3, UPT, UR5, UR8, UPT ;  /* 0x000000080500728c */ /* 0x001fd2000bf65270 */
[----:B-1234-:R-:W-:Y:S05]  /*0390*/  BRA.U !UP3, `(.L_x_3) ;  /* 0x000000010b147547 */ /* 0x01efea000b800000 */
[----:B------:R-:W0:Y:S01]  /*03a0*/  LDC R16, c[0x0][0x3a8] ;  /* 0x0000ea00ff107b82 */ /* 0x000e220000000800 */
[----:B------:R-:W-:-:S06]  /*03b0*/  UIMAD UR15, UR12, UR5, URZ ;  /* 0x000000050c0f72a4 */ /* 0x000fcc000f8e02ff */
[----:B0-----:R-:W-:-:S04]  /*03c0*/  IADD3 R16, PT, PT, -R16, UR15, R5 ;  /* 0x0000000f10107c10 */ /* 0x001fc8000fffe105 */
[----:B------:R-:W-:-:S13]  /*03d0*/  ISETP.GE.AND P0, PT, R16, UR6, PT ;  /* 0x0000000610007c0c */ /* 0x000fda000bf06270 */
[----:B------:R-:W-:Y:S05]  /*03e0*/  @P0 BRA `(.L_x_4) ;  /* 0x0000000c00bc0947 */ /* 0x000fea0003800000 */
.L_x_3:
[----:B------:R-:W0:Y:S01]  /*03f0*/  LDCU UR8, c[0x0][0x3ac] ;  /* 0x00007580ff0877ac */ /* 0x000e220008000800 */
[----:B------:R-:W-:Y:S02]  /*0400*/  HFMA2 R19, -RZ, RZ, 0, 0 ;  /* 0x00000000ff137431 */ /* 0x000fe400000001ff */
[----:B------:R-:W-:Y:S01]  /*0410*/  VIADD R17, R0, UR15 ;  /* 0x0000000f00117c36 */ /* 0x000fe20008000000 */
[----:B------:R-:W1:Y:S01]  /*0420*/  LDCU UR9, c[0x0][0x398] ;  /* 0x00007300ff0977ac */ /* 0x000e620008000800 */
[----:B0-----:R-:W-:Y:S01]  /*0430*/  UISETP.GE.U32.AND UP3, UPT, UR8, 0x4, UPT ;  /* 0x000000040800788c */ /* 0x001fe2000bf66070 */
[----:B-1----:R-:W-:-:S04]  /*0440*/  ISETP.GE.AND P0, PT, R16, UR9, PT ;  /* 0x0000000910007c0c */ /* 0x002fc8000bf06270 */
[----:B------:R-:W-:-:S04]  /*0450*/  ISETP.LT.OR P0, PT, R16, RZ, P0 ;  /* 0x000000ff1000720c */ /* 0x000fc80000701670 */
[----:B------:R-:W-:Y:S09]  /*0460*/  BRA.U !UP3, `(.L_x_5) ;  /* 0x000000090b487547 */ /* 0x000ff2000b800000 */
[----:B------:R-:W0:Y:S01]  /*0470*/  S2R R27, SR_TID.Y ;  /* 0x00000000001b7919 */ /* 0x000e220000002200 */
[----:B------:R-:W1:Y:S01]  /*0480*/  LDC.64 R18, c[0x0][0x3a0] ;  /* 0x0000e800ff127b82 */ /* 0x000e620000000a00 */
[----:B------:R-:W2:Y:S01]  /*0490*/  LDCU UR8, c[0x0][0x3a4] ;  /* 0x00007480ff0877ac */ /* 0x000ea20008000800 */
[--C-:B------:R-:W-:Y:S01]  /*04a0*/  IMAD R25, R9, UR9, R16.reuse ;  /* 0x0000000909197c24 */ /* 0x100fe2000f8e0210 */
[----:B------:R-:W-:Y:S01]  /*04b0*/  BSSY.RECONVERGENT B1, `(.L_x_6) ;  /* 0x0000015000017945 */ /* 0x000fe20003800200 */
[--C-:B------:R-:W-:Y:S02]  /*04c0*/  IMAD R23, R7, UR9, R16.reuse ;  /* 0x0000000907177c24 */ /* 0x100fe4000f8e0210 */
[----:B------:R-:W-:Y:S01]  /*04d0*/  IMAD R21, R8, UR9, R16 ;  /* 0x0000000908157c24 */ /* 0x000fe2000f8e0210 */
[----:B--2---:R-:W-:Y:S01]  /*04e0*/  USHF.L.U32 UR8, UR8, 0x2, URZ ;  /* 0x0000000208087899 */ /* 0x004fe200080006ff */
[----:B-1----:R-:W-:-:S05]  /*04f0*/  IMAD R24, R25, R18, UR4 ;  /* 0x0000000419187e24 */ /* 0x002fca000f8e0212 */
[----:B------:R-:W-:Y:S02]  /*0500*/  IMAD R25, R17, UR8, RZ ;  /* 0x0000000811197c24 */ /* 0x000fe4000f8e02ff */
[-C--:B------:R-:W-:Y:S02]  /*0510*/  IMAD R23, R23, R18.reuse, UR4 ;  /* 0x0000000417177e24 */ /* 0x080fe4000f8e0212 */
[----:B------:R-:W-:Y:S01]  /*0520*/  IMAD R22, R21, R18, UR4 ;  /* 0x0000000415167e24 */ /* 0x000fe2000f8e0212 */
[C---:B0-----:R-:W-:Y:S01]  /*0530*/  ISETP.GE.AND P1, PT, R27.reuse, R19, PT ;  /* 0x000000131b00720c */ /* 0x041fe20003f26270 */
[----:B------:R-:W-:-:S04]  /*0540*/  IMAD R27, R27, UR9, R16 ;  /* 0x000000091b1b7c24 */ /* 0x000fc8000f8e0210 */
[----:B------:R-:W-:-:S08]  /*0550*/  IMAD R18, R27, R18, UR4 ;  /* 0x000000041b127e24 */ /* 0x000fd0000f8e0212 */
[----:B------:R-:W-:Y:S05]  /*0560*/  @P1 BRA `(.L_x_7) ;  /* 0x0000000000241947 */ /* 0x000fea0003800000 */
[----:B------:R-:W-:Y:S05]  /*0570*/  @P0 BRA `(.L_x_8) ;  /* 0x0000000000180947 */ /* 0x000fea0003800000 */
[----:B------:R-:W0:Y:S02]  /*0580*/  LDC.64 R20, c[0x0][0x380] ;  /* 0x0000e000ff147b82 */ /* 0x000e240000000a00 */
[----:B0-----:R-:W-:-:S06]  /*0590*/  IMAD.WIDE R20, R18, 0x4, R20 ;  /* 0x0000000412147825 */ /* 0x001fcc00078e0214 */
[----:B------:R-:W2:Y:S01]  /*05a0*/  LDG.E R20, desc[UR10][R20.64] ;  /* 0x0000000a14147981 */ /* 0x000ea2000c1e1900 */
[----:B------:R-:W-:-:S05]  /*05b0*/  IMAD.IADD R27, R15, 0x1, R25 ;  /* 0x000000010f1b7824 */ /* 0x000fca00078e0219 */
[----:B--2---:R1:W-:Y:S01]  /*05c0*/  STS [R27], R20 ;  /* 0x000000141b007388 */ /* 0x0043e20000000800 */
[----:B------:R-:W-:Y:S05]  /*05d0*/  BRA `(.L_x_7) ;  /* 0x0000000000087947 */ /* 0x000fea0003800000 */
.L_x_8:
[----:B------:R-:W-:-:S05]  /*05e0*/  IADD3 R20, PT, PT, R15, R25, RZ ;  /* 0x000000190f147210 */ /* 0x000fca0007ffe0ff */
[----:B------:R0:W-:Y:S02]  /*05f0*/  STS [R20], RZ ;  /* 0x000000ff14007388 */ /* 0x0001e40000000800 */
.L_x_7:
[----:B------:R-:W-:Y:S05]  /*0600*/  BSYNC.RECONVERGENT B1 ;  /* 0x0000000000017941 */ /* 0x000fea0003800200 */
.L_x_6:
[----:B------:R-:W-:Y:S01]  /*0610*/  ISETP.GE.AND P1, PT, R7, R19, PT ;  /* 0x000000130700720c */ /* 0x000fe20003f26270 */
[----:B------:R-:W-:-:S12]  /*0620*/  BSSY.RECONVERGENT B1, `(.L_x_9) ;  /* 0x000000b000017945 */ /* 0x000fd80003800200 */
[----:B------:R-:W-:Y:S05]  /*0630*/  @P1 BRA `(.L_x_10) ;  /* 0x0000000000241947 */ /* 0x000fea0003800000 */
[----:B------:R-:W-:Y:S05]  /*0640*/  @P0 BRA `(.L_x_11) ;  /* 0x0000000000180947 */ /* 0x000fea0003800000 */
[----:B01----:R-:W0:Y:S02]  /*0650*/  LDC.64 R20, c[0x0][0x380] ;  /* 0x0000e000ff147b82 */ /* 0x003e240000000a00 */
[----:B0-----:R-:W-:-:S06]  /*0660*/  IMAD.WIDE R20, R23, 0x4, R20 ;  /* 0x0000000417147825 */ /* 0x001fcc00078e0214 */
[----:B------:R-:W2:Y:S01]  /*0670*/  LDG.E R20, desc[UR10][R20.64] ;  /* 0x0000000a14147981 */ /* 0x000ea2000c1e1900 */
[----:B------:R-:W-:-:S05]  /*0680*/  IMAD.IADD R27, R12, 0x1, R25 ;  /* 0x000000010c1b7824 */ /* 0x000fca00078e0219 */
[----:B--2---:R2:W-:Y:S01]  /*0690*/  STS [R27], R20 ;  /* 0x000000141b007388 */ /* 0x0045e20000000800 */
[----:B------:R-:W-:Y:S05]  /*06a0*/  BRA `(.L_x_10) ;  /* 0x0000000000087947 */ /* 0x000fea0003800000 */
.L_x_11:
[----:B01----:R-:W-:-:S05]  /*06b0*/  IADD3 R20, PT, PT, R12, R25, RZ ;  /* 0x000000190c147210 */ /* 0x003fca0007ffe0ff */
[----:B------:R3:W-:Y:S02]  /*06c0*/  STS [R20], RZ ;  /* 0x000000ff14007388 */ /* 0x0007e40000000800 */
.L_x_10:
[----:B------:R-:W-:Y:S05]  /*06d0*/  BSYNC.RECONVERGENT B1 ;  /* 0x0000000000017941 */ /* 0x000fea0003800200 */
.L_x_9:
[----:B------:R-:W-:Y:S01]  /*06e0*/  ISETP.GE.AND P1, PT, R8, R19, PT ;  /* 0x000000130800720c */ /* 0x000fe20003f26270 */
[----:B------:R-:W-:-:S12]  /*06f0*/  BSSY.RECONVERGENT B1, `(.L_x_12) ;  /* 0x000000b000017945 */ /* 0x000fd80003800200 */
[----:B------:R-:W-:Y:S05]  /*0700*/  @P1 BRA `(.L_x_13) ;  /* 0x0000000000241947 */ /* 0x000fea0003800000 */
[----:B------:R-:W-:Y:S05]  /*0710*/  @P0 BRA `(.L_x_14) ;  /* 0x0000000000180947 */ /* 0x000fea0003800000 */
[----:B0123--:R-:W0:Y:S02]  /*0720*/  LDC.64 R20, c[0x0][0x380] ;  /* 0x0000e000ff147b82 */ /* 0x00fe240000000a00 */
[----:B0-----:R-:W-:-:S06]  /*0730*/  IMAD.WIDE R20, R22, 0x4, R20 ;  /* 0x0000000416147825 */ /* 0x001fcc00078e0214 */
[----:B------:R-:W2:Y:S01]  /*0740*/  LDG.E R20, desc[UR10][R20.64] ;  /* 0x0000000a14147981 */ /* 0x000ea2000c1e1900 */
[----:B------:R-:W-:-:S05]  /*0750*/  IMAD.IADD R27, R13, 0x1, R25 ;  /* 0x000000010d1b7824 */ /* 0x000fca00078e0219 */
[----:B--2---:R4:W-:Y:S01]  /*0760*/  STS [R27], R20 ;  /* 0x000000141b007388 */ /* 0x0049e20000000800 */
[----:B------:R-:W-:Y:S05]  /*0770*/  BRA `(.L_x_13) ;  /* 0x0000000000087947 */ /* 0x000fea0003800000 */
.L_x_14:
[----:B0123--:R-:W-:-:S05]  /*0780*/  IADD3 R20, PT, PT, R13, R25, RZ ;  /* 0x000000190d147210 */ /* 0x00ffca0007ffe0ff */
[----:B------:R0:W-:Y:S02]  /*0790*/  STS [R20], RZ ;  /* 0x000000ff14007388 */ /* 0x0001e40000000800 */
.L_x_13:
[----:B------:R-:W-:Y:S05]  /*07a0*/  BSYNC.RECONVERGENT B1 ;  /* 0x0000000000017941 */ /* 0x000fea0003800200 */
.L_x_12:
[----:B------:R-:W-:Y:S01]  /*07b0*/  ISETP.GE.AND P1, PT, R9, R19, PT ;  /* 0x000000130900720c */ /* 0x000fe20003f26270 */
[----:B------:R-:W-:-:S12]  /*07c0*/  BSSY.RECONVERGENT B1, `(.L_x_15) ;  /* 0x000000b000017945 */ /* 0x000fd80003800200 */
[----:B------:R-:W-:Y:S05]  /*07d0*/  @P1 BRA `(.L_x_16) ;  /* 0x0000000000241947 */ /* 0x000fea0003800000 */
[----:B------:R-:W-:Y:S05]  /*07e0*/  @P0 BRA `(.L_x_17) ;  /* 0x0000000000180947 */ /* 0x000fea0003800000 */
[----:B01234-:R-:W0:Y:S02]  /*07f0*/  LDC.64 R20, c[0x0][0x380] ;  /* 0x0000e000ff147b82 */ /* 0x01fe240000000a00 */
[----:B0-----:R-:W-:-:S06]  /*0800*/  IMAD.WIDE R20, R24, 0x4, R20 ;  /* 0x0000000418147825 */ /* 0x001fcc00078e0214 */
[----:B------:R-:W2:Y:S01]  /*0810*/  LDG.E R20, desc[UR10][R20.64] ;  /* 0x0000000a14147981 */ /* 0x000ea2000c1e1900 */
[----:B------:R-:W-:-:S05]  /*0820*/  IMAD.IADD R19, R14, 0x1, R25 ;  /* 0x000000010e137824 */ /* 0x000fca00078e0219 */
[----:B--2---:R0:W-:Y:S01]  /*0830*/  STS [R19], R20 ;  /* 0x0000001413007388 */ /* 0x0041e20000000800 */
[----:B------:R-:W-:Y:S05]  /*0840*/  BRA `(.L_x_16) ;  /* 0x0000000000087947 */ /* 0x000fea0003800000 */
.L_x_17:
[----:B------:R-:W-:-:S05]  /*0850*/  IADD3 R19, PT, PT, R14, R25, RZ ;  /* 0x000000190e137210 */ /* 0x000fca0007ffe0ff */
[----:B------:R0:W-:Y:S02]  /*0860*/  STS [R19], RZ ;  /* 0x000000ff13007388 */ /* 0x0001e40000000800 */
.L_x_16:
[----:B------:R-:W-:Y:S05]  /*0870*/  BSYNC.RECONVERGENT B1 ;  /* 0x0000000000017941 */ /* 0x000fea0003800200 */
.L_x_15:
[----:B------:R-:W-:Y:S02]  /*0880*/  UIADD3 UR8, UPT, UPT, -UR13, 0x4, URZ ;  /* 0x000000040d087890 */ /* 0x000fe4000fffe1ff */
[----:B0-----:R-:W-:Y:S02]  /*0890*/  IMAD.U32 R19, RZ, RZ, UR13 ;  /* 0x0000000dff137e24 */ /* 0x001fe4000f8e00ff */
[----:B------:R-:W-:-:S09]  /*08a0*/  UISETP.NE.AND UP3, UPT, UR8, URZ, UPT ;  /* 0x000000ff0800728c */ /* 0x000fd2000bf65270 */
[----:B------:R-:W-:Y:S05]  /*08b0*/  BRA.U !UP3, `(.L_x_5) ;  /* 0x000000050b347547 */ /* 0x000fea000b800000 */
[----:B------:R-:W0:Y:S01]  /*08c0*/  S2R R31, SR_TID.Y ;  /* 0x00000000001f7919 */ /* 0x000e220000002200 */
[C---:B-1234-:R-:W-:Y:S01]  /*08d0*/  LEA R20, R11.reuse, R23, 0x2 ;  /* 0x000000170b147211 */ /* 0x05efe200078e10ff */
[C---:B------:R-:W-:Y:S01]  /*08e0*/  IMAD R21, R2.reuse, 0x10, R25 ;  /* 0x0000001002157824 */ /* 0x040fe200078e0219 */
[C---:B------:R-:W-:Y:S01]  /*08f0*/  LEA R22, R11.reuse, R22, 0x2 ;  /* 0x000000160b167211 */ /* 0x040fe200078e10ff */
[C---:B------:R-:W-:Y:S01]  /*0900*/  IMAD R24, R11.reuse, 0x4, R24 ;  /* 0x000000040b187824 */ /* 0x040fe200078e0218 */
[----:B------:R-:W-:Y:S01]  /*0910*/  LEA R23, R11, R18, 0x2 ;  /* 0x000000120b177211 */ /* 0x000fe200078e10ff */
[C---:B------:R-:W-:Y:S01]  /*0920*/  IMAD R25, R2.reuse, 0x4, R7 ;  /* 0x0000000402197824 */ /* 0x040fe200078e0207 */
[C---:B------:R-:W-:Y:S01]  /*0930*/  LEA R27, R2.reuse, R8, 0x2 ;  /* 0x00000008021b7211 */ /* 0x040fe200078e10ff */
[C---:B------:R-:W-:Y:S01]  /*0940*/  IMAD R29, R2.reuse, 0x4, R9 ;  /* 0x00000004021d7824 */ /* 0x040fe200078e0209 */
[----:B------:R-:W-:Y:S01]  /*0950*/  MOV R26, UR8 ;  /* 0x00000008001a7c02 */ /* 0x000fe20008000f00 */
[----:B0-----:R-:W-:-:S07]  /*0960*/  IMAD R31, R2, 0x4, R31 ;  /* 0x00000004021f7824 */ /* 0x001fce00078e021f */
.L_x_30:
[----:B0-----:R-:W0:Y:S01]  /*0970*/  LDC R28, c[0x0][0x3a4] ;  /* 0x0000e900ff1c7b82 */ /* 0x001e220000000800 */
[----:B------:R-:W-:Y:S01]  /*0980*/  BSSY.RECONVERGENT B1, `(.L_x_18) ;  /* 0x000000c000017945 */ /* 0x000fe20003800200 */
[----:B0-----:R-:W-:-:S13]  /*0990*/  ISETP.GE.AND P1, PT, R31, R28, PT ;  /* 0x0000001c1f00720c */ /* 0x001fda0003f26270 */
[----:B-1234-:R-:W-:Y:S05]  /*09a0*/  @P1 BRA `(.L_x_19) ;  /* 0x0000000000241947 */ /* 0x01efea0003800000 */
[----:B------:R-:W-:Y:S05]  /*09b0*/  @P0 BRA `(.L_x_20) ;  /* 0x0000000000180947 */ /* 0x000fea0003800000 */
[----:B------:R-:W0:Y:S02]  /*09c0*/  LDC.64 R18, c[0x0][0x380] ;  /* 0x0000e000ff127b82 */ /* 0x000e240000000a00 */
[----:B0-----:R-:W-:-:S06]  /*09d0*/  IMAD.WIDE R18, R23, 0x4, R18 ;  /* 0x0000000417127825 */ /* 0x001fcc00078e0212 */
[----:B------:R-:W2:Y:S01]  /*09e0*/  LDG.E R18, desc[UR10][R18.64] ;  /* 0x0000000a12127981 */ /* 0x000ea2000c1e1900 */
[----:B------:R-:W-:-:S05]  /*09f0*/  IADD3 R33, PT, PT, R15, R21, RZ ;  /* 0x000000150f217210 */ /* 0x000fca0007ffe0ff */
[----:B--2---:R1:W-:Y:S01]  /*0a00*/  STS [R33], R18 ;  /* 0x0000001221007388 */ /* 0x0043e20000000800 */
[----:B------:R-:W-:Y:S05]  /*0a10*/  BRA `(.L_x_19) ;  /* 0x0000000000087947 */ /* 0x000fea0003800000 */
.L_x_20:
[----:B------:R-:W-:-:S05]  /*0a20*/  IMAD.IADD R18, R15, 0x1, R21 ;  /* 0x000000010f127824 */ /* 0x000fca00078e0215 */
[----:B------:R0:W-:Y:S02]  /*0a30*/  STS [R18], RZ ;  /* 0x000000ff12007388 */ /* 0x0001e40000000800 */
.L_x_19:
[----:B------:R-:W-:Y:S05]  /*0a40*/  BSYNC.RECONVERGENT B1 ;  /* 0x0000000000017941 */ /* 0x000fea0003800200 */
.L_x_18:
[----:B------:R-:W-:Y:S01]  /*0a50*/  ISETP.GE.AND P1, PT, R25, R28, PT ;  /* 0x0000001c1900720c */ /* 0x000fe20003f26270 */
[----:B------:R-:W-:-:S12]  /*0a60*/  BSSY.RECONVERGENT B1, `(.L_x_21) ;  /* 0x000000b000017945 */ /* 0x000fd80003800200 */
[----:B------:R-:W-:Y:S05]  /*0a70*/  @P1 BRA `(.L_x_22) ;  /* 0x0000000000241947 */ /* 0x000fea0003800000 */
[----:B------:R-:W-:Y:S05]  /*0a80*/  @P0 BRA `(.L_x_23) ;  /* 0x0000000000180947 */ /* 0x000fea0003800000 */
[----:B01----:R-:W0:Y:S02]  /*0a90*/  LDC.64 R18, c[0x0][0x380] ;  /* 0x0000e000ff127b82 */ /* 0x003e240000000a00 */
[----:B0-----:R-:W-:-:S06]  /*0aa0*/  IMAD.WIDE R18, R20, 0x4, R18 ;  /* 0x0000000414127825 */ /* 0x001fcc00078e0212 */
[----:B------:R-:W2:Y:S01]  /*0ab0*/  LDG.E R18, desc[UR10][R18.64] ;  /* 0x0000000a12127981 */ /* 0x000ea2000c1e1900 */
[----:B------:R-:W-:-:S05]  /*0ac0*/  IADD3 R33, PT, PT, R12, R21, RZ ;  /* 0x000000150c217210 */ /* 0x000fca0007ffe0ff */
[----:B--2---:R2:W-:Y:S01]  /*0ad0*/  STS [R33], R18 ;  /* 0x0000001221007388 */ /* 0x0045e20000000800 */
[----:B------:R-:W-:Y:S05]  /*0ae0*/  BRA `(.L_x_22) ;  /* 0x0000000000087947 */ /* 0x000fea0003800000 */
.L_x_23:
[----:B01----:R-:W-:-:S05]  /*0af0*/  IMAD.IADD R18, R12, 0x1, R21 ;  /* 0x000000010c127824 */ /* 0x003fca00078e0215 */
[----:B------:R3:W-:Y:S02]  /*0b00*/  STS [R18], RZ ;  /* 0x000000ff12007388 */ /* 0x0007e40000000800 */
.L_x_22:
[----:B------:R-:W-:Y:S05]  /*0b10*/  BSYNC.RECONVERGENT B1 ;  /* 0x0000000000017941 */ /* 0x000fea0003800200 */
.L_x_21:
[----:B------:R-:W-:Y:S01]  /*0b20*/  ISETP.GE.AND P1, PT, R27, R28, PT ;  /* 0x0000001c1b00720c */ /* 0x000fe20003f26270 */
[----:B------:R-:W-:-:S12]  /*0b30*/  BSSY.RECONVERGENT B1, `(.L_x_24) ;  /* 0x000000b000017945 */ /* 0x000fd80003800200 */
[----:B------:R-:W-:Y:S05]  /*0b40*/  @P1 BRA `(.L_x_25) ;  /* 0x0000000000241947 */ /* 0x000fea0003800000 */
[----:B------:R-:W-:Y:S05]  /*0b50*/  @P0 BRA `(.L_x_26) ;  /* 0x0000000000180947 */ /* 0x000fea0003800000 */
[----:B0123--:R-:W0:Y:S02]  /*0b60*/  LDC.64 R18, c[0x0][0x380] ;  /* 0x0000e000ff127b82 */ /* 0x00fe240000000a00 */
[----:B0-----:R-:W-:-:S06]  /*0b70*/  IMAD.WIDE R18, R22, 0x4, R18 ;  /* 0x0000000416127825 */ /* 0x001fcc00078e0212 */
[----:B------:R-:W2:Y:S01]  /*0b80*/  LDG.E R18, desc[UR10][R18.64] ;  /* 0x0000000a12127981 */ /* 0x000ea2000c1e1900 */
[----:B------:R-:W-:-:S05]  /*0b90*/  IADD3 R33, PT, PT, R13, R21, RZ ;  /* 0x000000150d217210 */ /* 0x000fca0007ffe0ff */
[----:B--2---:R0:W-:Y:S01]  /*0ba0*/  STS [R33], R18 ;  /* 0x0000001221007388 */ /* 0x0041e20000000800 */
[----:B------:R-:W-:Y:S05]  /*0bb0*/  BRA `(.L_x_25) ;  /* 0x0000000000087947 */ /* 0x000fea0003800000 */
.L_x_26:
[----:B0123--:R-:W-:-:S05]  /*0bc0*/  IMAD.IADD R18, R13, 0x1, R21 ;  /* 0x000000010d127824 */ /* 0x00ffca00078e0215 */
[----:B------:R4:W-:Y:S02]  /*0bd0*/  STS [R18], RZ ;  /* 0x000000ff12007388 */ /* 0x0009e40000000800 */
.L_x_25:
[----:B------:R-:W-:Y:S05]  /*0be0*/  BSYNC.RECONVERGENT B1 ;  /* 0x0000000000017941 */ /* 0x000fea0003800200 */
.L_x_24:
[----:B------:R-:W-:Y:S01]  /*0bf0*/  ISETP.GE.AND P1, PT, R29, R28, PT ;  /* 0x0000001c1d00720c */ /* 0x000fe20003f26270 */
[----:B------:R-:W-:-:S12]  /*0c00*/  BSSY.RECONVERGENT B1, `(.L_x_27) ;  /* 0x000000b000017945 */ /* 0x000fd80003800200 */
[----:B------:R-:W-:Y:S05]  /*0c10*/  @P1 BRA `(.L_x_28) ;  /* 0x0000000000241947 */ /* 0x000fea0003800000 */
[----:B------:R-:W-:Y:S05]  /*0c20*/  @P0 BRA `(.L_x_29) ;  /* 0x0000000000180947 */ /* 0x000fea0003800000 */
[----:B01234-:R-:W0:Y:S02]  /*0c30*/  LDC.64 R18, c[0x0][0x380] ;  /* 0x0000e000ff127b82 */ /* 0x01fe240000000a00 */
[----:B0-----:R-:W-:-:S06]  /*0c40*/  IMAD.WIDE R18, R24, 0x4, R18 ;  /* 0x0000000418127825 */ /* 0x001fcc00078e0212 */
[----:B------:R-:W2:Y:S01]  /*0c50*/  LDG.E R18, desc[UR10][R18.64] ;  /* 0x0000000a12127981 */ /* 0x000ea2000c1e1900 */
[----:B------:R-:W-:-:S05]  /*0c60*/  IADD3 R33, PT, PT, R14, R21, RZ ;  /* 0x000000150e217210 */ /* 0x000fca0007ffe0ff */
[----:B--2---:R0:W-:Y:S01]  /*0c70*/  STS [R33], R18 ;  /* 0x0000001221007388 */ /* 0x0041e20000000800 */
[----:B------:R-:W-:Y:S05]  /*0c80*/  BRA `(.L_x_28) ;  /* 0x0000000000087947 */ /* 0x000fea0003800000 */
.L_x_29:
[----:B01234-:R-:W-:-:S05]  /*0c90*/  IMAD.IADD R18, R14, 0x1, R21 ;  /* 0x000000010e127824 */ /* 0x01ffca00078e0215 */
[----:B------:R0:W-:Y:S02]  /*0ca0*/  STS [R18], RZ ;  /* 0x000000ff12007388 */ /* 0x0001e40000000800 */
.L_x_28:
[----:B------:R-:W-:Y:S05]  /*0cb0*/  BSYNC.RECONVERGENT B1 ;  /* 0x0000000000017941 */ /* 0x000fea0003800200 */
.L_x_27:
[----:B------:R-:W-:Y:S01]  /*0cc0*/  IADD3 R26, PT, PT, R26, 0x4, RZ ;  /* 0x000000041a1a7810 */ /* 0x000fe20007ffe0ff */
[C---:B------:R-:W-:Y:S01]  /*0cd0*/  IMAD R25, R2.reuse, 0x4, R25 ;  /* 0x0000000402197824 */ /* 0x040fe200078e0219 */
[C---:B------:R-:W-:Y:S01]  /*0ce0*/  LEA R20, R11.reuse, R20, 0x2 ;  /* 0x000000140b147211 */ /* 0x040fe200078e10ff */
[----:B------:R-:W-:Y:S01]  /*0cf0*/  IMAD R21, R2, 0x10, R21 ;  /* 0x0000001002157824 */ /* 0x000fe200078e0215 */
[----:B------:R-:W-:Y:S01]  /*0d00*/  ISETP.NE.AND P1, PT, R26, RZ, PT ;  /* 0x000000ff1a00720c */ /* 0x000fe20003f25270 */
[C---:B------:R-:W-:Y:S01]  /*0d10*/  IMAD R22, R11.reuse, 0x4, R22 ;  /* 0x000000040b167824 */ /* 0x040fe200078e0216 */
[C---:B------:R-:W-:Y:S01]  /*0d20*/  LEA R27, R2.reuse, R27, 0x2 ;  /* 0x0000001b021b7211 */ /* 0x040fe200078e10ff */
[C---:B------:R-:W-:Y:S01]  /*0d30*/  IMAD R24, R11.reuse, 0x4, R24 ;  /* 0x000000040b187824 */ /* 0x040fe200078e0218 */
[C---:B------:R-:W-:Y:S01]  /*0d40*/  LEA R29, R2.reuse, R29, 0x2 ;  /* 0x0000001d021d7211 */ /* 0x040fe200078e10ff */
[----:B------:R-:W-:Y:S01]  /*0d50*/  IMAD R31, R2, 0x4, R31 ;  /* 0x00000004021f7824 */ /* 0x000fe200078e021f */
[----:B------:R-:W-:-:S07]  /*0d60*/  LEA R23, R11, R23, 0x2 ;  /* 0x000000170b177211 */ /* 0x000fce00078e10ff */
[----:B------:R-:W-:Y:S05]  /*0d70*/  @P1 BRA `(.L_x_30) ;  /* 0xfffffff800fc1947 */ /* 0x000fea000383ffff */
[----:B------:R-:W-:-:S07]  /*0d80*/  MOV R19, UR13 ;  /* 0x0000000d00137c02 */ /* 0x000fce0008000f00 */
.L_x_5:
[----:B------:R-:W5:Y:S02]  /*0d90*/  LDC R21, c[0x0][0x3ac] ;  /* 0x0000eb00ff157b82 */ /* 0x000f640000000800 */
[----:B-----5:R-:W-:-:S04]  /*0da0*/  LOP3.LUT R21, R21, 0x3, RZ, 0xc0, !PT ;  /* 0x0000000315157812 */ /* 0x020fc800078ec0ff */
[----:B------:R-:W-:-:S13]  /*0db0*/  ISETP.NE.AND P1, PT, R21, RZ, PT ;  /* 0x000000ff1500720c */ /* 0x000fda0003f25270 */
[----:B------:R-:W-:Y:S05]  /*0dc0*/  @!P1 BRA `(.L_x_4) ;  /* 0x0000000400449947 */ /* 0x000fea0003800000 */
[----:B------:R-:W5:Y:S01]  /*0dd0*/  S2R R25, SR_TID.Y ;  /* 0x0000000000197919 */ /* 0x000f620000002200 */
[----:B-1234-:R-:W1:Y:S01]  /*0de0*/  LDC R20, c[0x0][0x3a4] ;  /* 0x0000e900ff147b82 */ /* 0x01ee620000000800 */
[----:B------:R-:W-:Y:S01]  /*0df0*/  BSSY.RECONVERGENT B1, `(.L_x_31) ;  /* 0x0000019000017945 */ /* 0x000fe20003800200 */
[----:B-----5:R-:W-:-:S05]  /*0e00*/  IMAD R25, R2, R19, R25 ;  /* 0x0000001302197224 */ /* 0x020fca00078e0219 */
[----:B-1----:R-:W-:-:S13]  /*0e10*/  ISETP.GE.AND P1, PT, R25, R20, PT ;  /* 0x000000141900720c */ /* 0x002fda0003f26270 */
[----:B------:R-:W-:Y:S05]  /*0e20*/  @P1 BRA `(.L_x_32) ;  /* 0x0000000000541947 */ /* 0x000fea0003800000 */
[----:B------:R-:W-:Y:S05]  /*0e30*/  @P0 BRA `(.L_x_33) ;  /* 0x0000000000380947 */ /* 0x000fea0003800000 */
[----:B------:R-:W1:Y:S01]  /*0e40*/  LDC R23, c[0x0][0x3a0] ;  /* 0x0000e800ff177b82 */ /* 0x000e620000000800 */
[----:B------:R-:W2:Y:S07]  /*0e50*/  LDCU UR8, c[0x0][0x398] ;  /* 0x00007300ff0877ac */ /* 0x000eae0008000800 */
[----:B0-----:R-:W0:Y:S01]  /*0e60*/  LDC.64 R18, c[0x0][0x380] ;  /* 0x0000e000ff127b82 */ /* 0x001e220000000a00 */
[----:B--2---:R-:W-:-:S04]  /*0e70*/  IMAD R22, R25, UR8, R16 ;  /* 0x0000000819167c24 */ /* 0x004fc8000f8e0210 */
[----:B-1----:R-:W-:-:S04]  /*0e80*/  IMAD R23, R22, R23, UR4 ;  /* 0x0000000416177e24 */ /* 0x002fc8000f8e0217 */
[----:B0-----:R-:W-:-:S06]  /*0e90*/  IMAD.WIDE R18, R23, 0x4, R18 ;  /* 0x0000000417127825 */ /* 0x001fcc00078e0212 */
[----:B------:R-:W2:Y:S01]  /*0ea0*/  LDG.E R18, desc[UR10][R18.64] ;  /* 0x0000000a12127981 */ /* 0x000ea2000c1e1900 */
[----:B------:R-:W0:Y:S01]  /*0eb0*/  S2UR UR9, SR_CgaCtaId ;  /* 0x00000000000979c3 */ /* 0x000e220000008800 */
[----:B------:R-:W-:Y:S01]  /*0ec0*/  UMOV UR8, 0x400 ;  /* 0x0000040000087882 */ /* 0x000fe20000000000 */
[----:B------:R-:W-:Y:S01]  /*0ed0*/  IMAD R23, R17, R20, R25 ;  /* 0x0000001411177224 */ /* 0x000fe200078e0219 */
[----:B0-----:R-:W-:-:S06]  /*0ee0*/  ULEA UR8, UR9, UR8, 0x18 ;  /* 0x0000000809087291 */ /* 0x001fcc000f8ec0ff */
[----:B------:R-:W-:-:S05]  /*0ef0*/  LEA R23, R23, UR8, 0x2 ;  /* 0x0000000817177c11 */ /* 0x000fca000f8e10ff */
[----:B--2---:R1:W-:Y:S01]  /*0f00*/  STS [R23], R18 ;  /* 0x0000001217007388 */ /* 0x0043e20000000800 */
[----:B------:R-:W-:Y:S05]  /*0f10*/  BRA `(.L_x_32) ;  /* 0x0000000000187947 */ /* 0x000fea0003800000 */
.L_x_33:
[----:B------:R-:W1:Y:S01]  /*0f20*/  S2UR UR9, SR_CgaCtaId ;  /* 0x00000000000979c3 */ /* 0x000e620000008800 */
[----:B------:R-:W-:Y:S01]  /*0f30*/  UMOV UR8, 0x400 ;  /* 0x0000040000087882 */ /* 0x000fe20000000000 */
[----:B0-----:R-:W-:Y:S01]  /*0f40*/  IMAD R18, R17, R20, R25 ;  /* 0x0000001411127224 */ /* 0x001fe200078e0219 */
[----:B-1----:R-:W-:-:S06]  /*0f50*/  ULEA UR8, UR9, UR8, 0x18 ;  /* 0x0000000809087291 */ /* 0x002fcc000f8ec0ff */
[----:B------:R-:W-:-:S05]  /*0f60*/  LEA R18, R18, UR8, 0x2 ;  /* 0x0000000812127c11 */ /* 0x000fca000f8e10ff */
[----:B------:R2:W-:Y:S02]  /*0f70*/  STS [R18], RZ ;  /* 0x000000ff12007388 */ /* 0x0005e40000000800 */
.L_x_32:
[----:B------:R-:W-:Y:S05]  /*0f80*/  BSYNC.RECONVERGENT B1 ;  /* 0x0000000000017941 */ /* 0x000fea0003800200 */
.L_x_31:
[----:B------:R-:W-:-:S13]  /*0f90*/  ISETP.NE.AND P1, PT, R21, 0x1, PT ;  /* 0x000000011500780c */ /* 0x000fda0003f25270 */
[----:B------:R-:W-:Y:S05]  /*0fa0*/  @!P1 BRA `(.L_x_4) ;  /* 0x0000000000cc9947 */ /* 0x000fea0003800000 */
[----:B------:R-:W-:Y:S01]  /*0fb0*/  IMAD.IADD R25, R25, 0x1, R2 ;  /* 0x0000000119197824 */ /* 0x000fe200078e0202 */
[----:B------:R-:W-:Y:S04]  /*0fc0*/  BSSY.RECONVERGENT B1, `(.L_x_34) ;  /* 0x0000018000017945 */ /* 0x000fe80003800200 */
[----:B------:R-:W-:-:S13]  /*0fd0*/  ISETP.GE.AND P1, PT, R25, R20, PT ;  /* 0x000000141900720c */ /* 0x000fda0003f26270 */
[----:B------:R-:W-:Y:S05]  /*0fe0*/  @P1 BRA `(.L_x_35) ;  /* 0x0000000000541947 */ /* 0x000fea0003800000 */
[----:B------:R-:W-:Y:S05]  /*0ff0*/  @P0 BRA `(.L_x_36) ;  /* 0x0000000000380947 */ /* 0x000fea0003800000 */
[----:B-1----:R-:W1:Y:S01]  /*1000*/  LDC R23, c[0x0][0x3a0] ;  /* 0x0000e800ff177b82 */ /* 0x002e620000000800 */
[----:B------:R-:W3:Y:S07]  /*1010*/  LDCU UR8, c[0x0][0x398] ;  /* 0x00007300ff0877ac */ /* 0x000eee0008000800 */
[----:B0-2---:R-:W0:Y:S01]  /*1020*/  LDC.64 R18, c[0x0][0x380] ;  /* 0x0000e000ff127b82 */ /* 0x005e220000000a00 */
[----:B---3--:R-:W-:-:S04]  /*1030*/  IMAD R22, R25, UR8, R16 ;  /* 0x0000000819167c24 */ /* 0x008fc8000f8e0210 */
        /* <DEDUP_REMOVED lines=10> */
.L_x_36:
[----:B------:R-:W3:Y:S01]  /*10e0*/  S2UR UR9, SR_CgaCtaId ;  /* 0x00000000000979c3 */ /* 0x000ee20000008800 */
[----:B------:R-:W-:Y:S01]  /*10f0*/  UMOV UR8, 0x400 ;  /* 0x0000040000087882 */ /* 0x000fe20000000000 */
[----:B012---:R-:W-:Y:S01]  /*1100*/  IMAD R18, R17, R20, R25 ;  /* 0x0000001411127224 */ /* 0x007fe200078e0219 */
[----:B---3--:R-:W-:-:S06]  /*1110*/  ULEA UR8, UR9, UR8, 0x18 ;  /* 0x0000000809087291 */ /* 0x008fcc000f8ec0ff */
[----:B------:R-:W-:-:S05]  /*1120*/  LEA R18, R18, UR8, 0x2 ;  /* 0x0000000812127c11 */ /* 0x000fca000f8e10ff */
[----:B------:R4:W-:Y:S02]  /*1130*/  STS [R18], RZ ;  /* 0x000000ff12007388 */ /* 0x0009e40000000800 */
.L_x_35:
[----:B------:R-:W-:Y:S05]  /*1140*/  BSYNC.RECONVERGENT B1 ;  /* 0x0000000000017941 */ /* 0x000fea0003800200 */
.L_x_34:
[----:B------:R-:W-:-:S13]  /*1150*/  ISETP.NE.AND P1, PT, R21, 0x2, PT ;  /* 0x000000021500780c */ /* 0x000fda0003f25270 */
[----:B------:R-:W-:Y:S05]  /*1160*/  @!P1 BRA `(.L_x_4) ;  /* 0x00000000005c9947 */ /* 0x000fea0003800000 */
[----:B------:R-:W-:-:S04]  /*1170*/  IADD3 R25, PT, PT, R25, R2, RZ ;  /* 0x0000000219197210 */ /* 0x000fc80007ffe0ff */
[----:B------:R-:W-:-:S13]  /*1180*/  ISETP.GE.AND P1, PT, R25, R20, PT ;  /* 0x000000141900720c */ /* 0x000fda0003f26270 */
[----:B------:R-:W-:Y:S05]  /*1190*/  @P1 BRA `(.L_x_4) ;  /* 0x0000000000501947 */ /* 0x000fea0003800000 */
[----:B------:R-:W5:Y:S01]  /*11a0*/  @P0 S2R R22, SR_CgaCtaId ;  /* 0x0000000000160919 */ /* 0x000f620000008800 */
[----:B------:R-:W-:Y:S01]  /*11b0*/  @P0 MOV R19, 0x400 ;  /* 0x0000040000130802 */ /* 0x000fe20000000f00 */
[----:B01234-:R-:W-:-:S03]  /*11c0*/  @P0 IMAD R18, R17, R20, R25 ;  /* 0x0000001411120224 */ /* 0x01ffc600078e0219 */
[----:B-----5:R-:W-:-:S05]  /*11d0*/  @P0 LEA R19, R22, R19, 0x18 ;  /* 0x0000001316130211 */ /* 0x020fca00078ec0ff */
[----:B------:R-:W-:-:S05]  /*11e0*/  @P0 IMAD R18, R18, 0x4, R19 ;  /* 0x0000000412120824 */ /* 0x000fca00078e0213 */
[----:B------:R0:W-:Y:S01]  /*11f0*/  @P0 STS [R18], RZ ;  /* 0x000000ff12000388 */ /* 0x0001e20000000800 */
        /* <DEDUP_REMOVED lines=13> */
[----:B--2---:R0:W-:Y:S02]  /*12d0*/  STS [R17], R18 ;  /* 0x0000001211007388 */ /* 0x0041e40000000800 */
.L_x_4:
[----:B------:R-:W-:Y:S05]  /*12e0*/  BSYNC.RECONVERGENT B0 ;  /* 0x0000000000007941 */ /* 0x000fea0003800200 */
.L_x_2:
[----:B------:R-:W5:Y:S02]  /*12f0*/  LDCU UR8, c[0x0][0x3b0] ;  /* 0x00007600ff0877ac */ /* 0x000f640008000800 */
[----:B-----5:R-:W-:Y:S02]  /*1300*/  UISETP.NE.AND UP3, UPT, UR5, UR8, UPT ;  /* 0x000000080500728c */ /* 0x020fe4000bf65270 */
[----:B------:R-:W-:-:S07]  /*1310*/  UIADD3 UR5, UPT, UPT, UR5, 0x1, URZ ;  /* 0x0000000105057890 */ /* 0x000fce000fffe0ff */
[----:B------:R-:W-:Y:S05]  /*1320*/  BRA.U UP3, `(.L_x_37) ;  /* 0xfffffff103047547 */ /* 0x000fea000b83ffff */
.L_x_1:
[----:B------:R-:W-:Y:S06]  /*1330*/  BAR.SYNC.DEFER_BLOCKING 0x0 ;  /* 0x0000000000007b1d */ /* 0x000fec0000010000 */
[----:B------:R-:W-:Y:S05]  /*1340*/  BRA.U UP0, `(.L_x_38) ;  /* 0x0000001500207547 */ /* 0x000fea000b800000 */
[----:B------:R-:W-:-:S05]  /*1350*/  UMOV UR5, URZ ;  /* 0x000000ff00057c82 */ /* 0x000fca0008000000 */
.L_x_74:
[----:B------:R-:W5:Y:S01]  /*1360*/  LDCU UR9, c[0x0][0x3ac] ;  /* 0x00007580ff0977ac */ /* 0x000f620008000800 */
[----:B------:R-:W-:Y:S01]  /*1370*/  BSSY.RECONVERGENT B0, `(.L_x_39) ;  /* 0x0000141000007945 */ /* 0x000fe20003800200 */
[----:B------:R-:W-:Y:S01]  /*1380*/  MOV R16, R6 ;  /* 0x0000000600107202 */ /* 0x000fe20000000f00 */
[----:B0-----:R-:W0:Y:S01]  /*1390*/  LDCU UR8, c[0x0][0x3a4] ;  /* 0x00007480ff0877ac */ /* 0x001e220008000800 */
[----:B-----5:R-:W-:Y:S01]  /*13a0*/  UISETP.NE.AND UP3, UPT, UR5, UR9, UPT ;  /* 0x000000090500728c */ /* 0x020fe2000bf65270 */
[----:B0-----:R-:W-:-:S08]  /*13b0*/  IMAD.U32 R17, RZ, RZ, UR8 ;  /* 0x00000008ff117e24 */ /* 0x001fd0000f8e00ff */
[----:B---34-:R-:W-:Y:S05]  /*13c0*/  BRA.U !UP3, `(.L_x_40) ;  /* 0x000000010b187547 */ /* 0x018fea000b800000 */
[----:B------:R-:W0:Y:S01]  /*13d0*/  LDCU UR8, c[0x0][0x3a4] ;  /* 0x00007480ff0877ac */ /* 0x000e220008000800 */
[----:B------:R-:W-:Y:S01]  /*13e0*/  IMAD R17, R2, UR5, RZ ;  /* 0x0000000502117c24 */ /* 0x000fe2000f8e02ff */
[----:B0-----:R-:W-:-:S05]  /*13f0*/  IADD3 R16, PT, PT, R6, -UR8, RZ ;  /* 0x8000000806107c10 */ /* 0x001fca000fffe0ff */
[----:B------:R-:W-:-:S05]  /*1400*/  IMAD.IADD R16, R16, 0x1, R17 ;  /* 0x0000000110107824 */ /* 0x000fca00078e0211 */
[----:B------:R-:W-:-:S13]  /*1410*/  ISETP.GE.AND P0, PT, R16, R3, PT ;  /* 0x000000031000720c */ /* 0x000fda0003f06270 */
[----:B------:R-:W-:Y:S05]  /*1420*/  @P0 BRA `(.L_x_41) ;  /* 0x0000001000d40947 */ /* 0x000fea0003800000 */
.L_x_40:
[----:B-1234-:R-:W0:Y:S01]  /*1430*/  S2R R18, SR_TID.Y ;  /* 0x0000000000127919 */ /* 0x01ee220000002200 */
[----:B------:R-:W1:Y:S01]  /*1440*/  LDCU UR8, c[0x0][0x3b0] ;  /* 0x00007600ff0877ac */ /* 0x000e620008000800 */
[----:B------:R-:W2:Y:S01]  /*1450*/  LDC R23, c[0x0][0x39c] ;  /* 0x0000e700ff177b82 */ /* 0x000ea20000000800 */
[----:B------:R-:W-:Y:S01]  /*1460*/  HFMA2 R19, -RZ, RZ, 0, 0 ;  /* 0x00000000ff137431 */ /* 0x000fe200000001ff */
[----:B------:R-:W3:Y:S01]  /*1470*/  LDCU UR9, c[0x0][0x3a8] ;  /* 0x00007500ff0977ac */ /* 0x000ee20008000800 */
[----:B-1----:R-:W-:Y:S01]  /*1480*/  UISETP.GE.U32.AND UP3, UPT, UR8, 0x4, UPT ;  /* 0x000000040800788c */ /* 0x002fe2000bf66070 */
[----:B--2---:R-:W-:-:S04]  /*1490*/  ISETP.GE.AND P0, PT, R16, R23, PT ;  /* 0x000000171000720c */ /* 0x004fc80003f06270 */
[----:B------:R-:W-:Y:S02]  /*14a0*/  ISETP.LT.OR P0, PT, R16, RZ, P0 ;  /* 0x000000ff1000720c */ /* 0x000fe40000701670 */
[----:B0-----:R-:W-:Y:S01]  /*14b0*/  IADD3 R18, PT, PT, R18, R17, RZ ;  /* 0x0000001112127210 */ /* 0x001fe20007ffe0ff */
[----:B---3--:R-:W-:-:S04]  /*14c0*/  IMAD.U32 R17, RZ, RZ, UR9 ;  /* 0x00000009ff117e24 */ /* 0x008fc8000f8e00ff */
[----:B------:R-:W-:Y:S01]  /*14d0*/  IMAD R21, R18, R17, UR7 ;  /* 0x0000000712157e24 */ /* 0x000fe2000f8e0211 */
[----:B------:R-:W-:Y:S06]  /*14e0*/  BRA.U !UP3, `(.L_x_42) ;  /* 0x0000000d0b587547 */ /* 0x000fec000b800000 */
[----:B------:R-:W-:Y:S01]  /*14f0*/  ISETP.GE.AND P1, PT, R0, R17, PT ;  /* 0x000000110000720c */ /* 0x000fe20003f26270 */
[----:B------:R-:W-:-:S12]  /*1500*/  BSSY.RECONVERGENT B1, `(.L_x_43) ;  /* 0x0000016000017945 */ /* 0x000fd80003800200 */
[----:B------:R-:W-:Y:S05]  /*1510*/  @P1 BRA `(.L_x_44) ;  /* 0x0000000000501947 */ /* 0x000fea0003800000 */
[----:B------:R-:W-:Y:S05]  /*1520*/  @P0 BRA `(.L_x_45) ;  /* 0x0000000000340947 */ /* 0x000fea0003800000 */
[----:B------:R-:W0:Y:S08]  /*1530*/  LDC R25, c[0x0][0x3a0] ;  /* 0x0000e800ff197b82 */ /* 0x000e300000000800 */
[----:B------:R-:W1:Y:S01]  /*1540*/  LDC.64 R18, c[0x0][0x388] ;  /* 0x0000e200ff127b82 */ /* 0x000e620000000a00 */
[----:B0-----:R-:W-:-:S04]  /*1550*/  IMAD R20, R0, R25, UR4 ;  /* 0x0000000400147e24 */ /* 0x001fc8000f8e0219 */
[----:B------:R-:W-:-:S04]  /*1560*/  IMAD R25, R20, R23, R16 ;  /* 0x0000001714197224 */ /* 0x000fc800078e0210 */
[----:B-1----:R-:W-:-:S06]  /*1570*/  IMAD.WIDE R18, R25, 0x4, R18 ;  /* 0x0000000419127825 */ /* 0x002fcc00078e0212 */
[----:B------:R-:W2:Y:S01]  /*1580*/  LDG.E R18, desc[UR10][R18.64] ;  /* 0x0000000a12127981 */ /* 0x000ea2000c1e1900 */
[----:B------:R-:W0:Y:S01]  /*1590*/  S2UR UR9, SR_CgaCtaId ;  /* 0x00000000000979c3 */ /* 0x000e220000008800 */
[----:B------:R-:W-:Y:S01]  /*15a0*/  UMOV UR8, 0x400 ;  /* 0x0000040000087882 */ /* 0x000fe20000000000 */
[----:B------:R-:W-:Y:S01]  /*15b0*/  IMAD.IADD R25, R21, 0x1, R0 ;  /* 0x0000000115197824 */ /* 0x000fe200078e0200 */
[----:B0-----:R-:W-:-:S06]  /*15c0*/  ULEA UR8, UR9, UR8, 0x18 ;  /* 0x0000000809087291 */ /* 0x001fcc000f8ec0ff */
[----:B------:R-:W-:-:S05]  /*15d0*/  LEA R25, R25, UR8, 0x2 ;  /* 0x0000000819197c11 */ /* 0x000fca000f8e10ff */
[----:B--2---:R0:W-:Y:S01]  /*15e0*/  STS [R25], R18 ;  /* 0x0000001219007388 */ /* 0x0041e20000000800 */
[----:B------:R-:W-:Y:S05]  /*15f0*/  BRA `(.L_x_44) ;  /* 0x0000000000187947 */ /* 0x000fea0003800000 */
.L_x_45:
[----:B------:R-:W0:Y:S01]  /*1600*/  S2UR UR9, SR_CgaCtaId ;  /* 0x00000000000979c3 */ /* 0x000e220000008800 */
[----:B------:R-:W-:Y:S01]  /*1610*/  UMOV UR8, 0x400 ;  /* 0x0000040000087882 */ /* 0x000fe20000000000 */
[----:B------:R-:W-:Y:S01]  /*1620*/  IADD3 R18, PT, PT, R21, R0, RZ ;  /* 0x0000000015127210 */ /* 0x000fe20007ffe0ff */
[----:B0-----:R-:W-:-:S06]  /*1630*/  ULEA UR8, UR9, UR8, 0x18 ;  /* 0x0000000809087291 */ /* 0x001fcc000f8ec0ff */
[----:B------:R-:W-:-:S05]  /*1640*/  LEA R18, R18, UR8, 0x2 ;  /* 0x0000000812127c11 */ /* 0x000fca000f8e10ff */
[----:B------:R1:W-:Y:S02]  /*1650*/  STS [R18], RZ ;  /* 0x000000ff12007388 */ /* 0x0003e40000000800 */
.L_x_44:
[----:B------:R-:W-:Y:S05]  /*1660*/  BSYNC.RECONVERGENT B1 ;  /* 0x0000000000017941 */ /* 0x000fea0003800200 */
.L_x_43:
[----:B------:R-:W-:Y:S01]  /*1670*/  VIADD R20, R0, UR12 ;  /* 0x0000000c00147c36 */ /* 0x000fe20008000000 */
[----:B------:R-:W-:Y:S04]  /*1680*/  BSSY.RECONVERGENT B1, `(.L_x_46) ;  /* 0x0000017000017945 */ /* 0x000fe80003800200 */
[----:B------:R-:W-:-:S13]  /*1690*/  ISETP.GE.AND P1, PT, R20, R17, PT ;  /* 0x000000111400720c */ /* 0x000fda0003f26270 */
[----:B------:R-:W-:Y:S05]  /*16a0*/  @P1 BRA `(.L_x_47) ;  /* 0x0000000000501947 */ /* 0x000fea0003800000 */
[----:B------:R-:W-:Y:S05]  /*16b0*/  @P0 BRA `(.L_x_48) ;  /* 0x0000000000340947 */ /* 0x000fea0003800000 */
[----:B0-----:R-:W0:Y:S08]  /*16c0*/  LDC R25, c[0x0][0x3a0] ;  /* 0x0000e800ff197b82 */ /* 0x001e300000000800 */
[----:B-1----:R-:W1:Y:S01]  /*16d0*/  LDC.64 R18, c[0x0][0x388] ;  /* 0x0000e200ff127b82 */ /* 0x002e620000000a00 */
[----:B0-----:R-:W-:-:S04]  /*16e0*/  IMAD R22, R20, R25, UR4 ;  /* 0x0000000414167e24 */ /* 0x001fc8000f8e0219 */
[----:B------:R-:W-:-:S04]  /*16f0*/  IMAD R25, R22, R23, R16 ;  /* 0x0000001716197224 */ /* 0x000fc800078e0210 */
[----:B-1----:R-:W-:-:S06]  /*1700*/  IMAD.WIDE R18, R25, 0x4, R18 ;  /* 0x0000000419127825 */ /* 0x002fcc00078e0212 */
[----:B------:R-:W2:Y:S01]  /*1710*/  LDG.E R18, desc[UR10][R18.64] ;  /* 0x0000000a12127981 */ /* 0x000ea2000c1e1900 */
[----:B------:R-:W0:Y:S01]  /*1720*/  S2UR UR9, SR_CgaCtaId ;  /* 0x00000000000979c3 */ /* 0x000e220000008800 */
[----:B------:R-:W-:Y:S01]  /*1730*/  UMOV UR8, 0x400 ;  /* 0x0000040000087882 */ /* 0x000fe20000000000 */
[----:B------:R-:W-:Y:S01]  /*1740*/  IADD3 R22, PT, PT, R21, R20, RZ ;  /* 0x0000001415167210 */ /* 0x000fe20007ffe0ff */
[----:B0-----:R-:W-:-:S06]  /*1750*/  ULEA UR8, UR9, UR8, 0x18 ;  /* 0x0000000809087291 */ /* 0x001fcc000f8ec0ff */
[----:B------:R-:W-:-:S05]  /*1760*/  LEA R25, R22, UR8, 0x2 ;  /* 0x0000000816197c11 */ /* 0x000fca000f8e10ff */
[----:B--2---:R3:W-:Y:S01]  /*1770*/  STS [R25], R18 ;  /* 0x0000001219007388 */ /* 0x0047e20000000800 */
[----:B------:R-:W-:Y:S05]  /*1780*/  BRA `(.L_x_47) ;  /* 0x0000000000187947 */ /* 0x000fea0003800000 */
.L_x_48:
[----:B------:R-:W2:Y:S01]  /*1790*/  S2UR UR9, SR_CgaCtaId ;  /* 0x00000000000979c3 */ /* 0x000ea20000008800 */
[----:B------:R-:W-:Y:S01]  /*17a0*/  UMOV UR8, 0x400 ;  /* 0x0000040000087882 */ /* 0x000fe20000000000 */
[----:B01----:R-:W-:Y:S01]  /*17b0*/  IMAD.IADD R18, R21, 0x1, R20 ;  /* 0x0000000115127824 */ /* 0x003fe200078e0214 */
[----:B--2---:R-:W-:-:S06]  /*17c0*/  ULEA UR8, UR9, UR8, 0x18 ;  /* 0x0000000809087291 */ /* 0x004fcc000f8ec0ff */
[----:B------:R-:W-:-:S05]  /*17d0*/  LEA R18, R18, UR8, 0x2 ;  /* 0x0000000812127c11 */ /* 0x000fca000f8e10ff */
[----:B------:R2:W-:Y:S02]  /*17e0*/  STS [R18], RZ ;  /* 0x000000ff12007388 */ /* 0x0005e40000000800 */
.L_x_47:
[----:B------:R-:W-:Y:S05]  /*17f0*/  BSYNC.RECONVERGENT B1 ;  /* 0x0000000000017941 */ /* 0x000fea0003800200 */
.L_x_46:
[----:B------:R-:W-:Y:S01]  /*1800*/  IADD3 R20, PT, PT, R20, UR12, RZ ;  /* 0x0000000c14147c10 */ /* 0x000fe2000fffe0ff */
[----:B------:R-:W-:Y:S03]  /*1810*/  BSSY.RECONVERGENT B1, `(.L_x_49) ;  /* 0x0000017000017945 */ /* 0x000fe60003800200 */
[----:B------:R-:W-:-:S13]  /*1820*/  ISETP.GE.AND P1, PT, R20, R17, PT ;  /* 0x000000111400720c */ /* 0x000fda0003f26270 */
[----:B------:R-:W-:Y:S05]  /*1830*/  @P1 BRA `(.L_x_50) ;  /* 0x0000000000501947 */ /* 0x000fea0003800000 */
[----:B------:R-:W-:Y:S05]  /*1840*/  @P0 BRA `(.L_x_51) ;  /* 0x0000000000340947 */ /* 0x000fea0003800000 */
[----:B0--3--:R-:W0:Y:S08]  /*1850*/  LDC R25, c[0x0][0x3a0] ;  /* 0x0000e800ff197b82 */ /* 0x009e300000000800 */
[----:B-12---:R-:W1:Y:S01]  /*1860*/  LDC.64 R18, c[0x0][0x388] ;  /* 0x0000e200ff127b82 */ /* 0x006e620000000a00 */
        /* <DEDUP_REMOVED lines=11> */
.L_x_51:
[----:B------:R-:W4:Y:S01]  /*1920*/  S2UR UR9, SR_CgaCtaId ;  /* 0x00000000000979c3 */ /* 0x000f220000008800 */
[----:B------:R-:W-:Y:S01]  /*1930*/  UMOV UR8, 0x400 ;  /* 0x0000040000087882 */ /* 0x000fe20000000000 */
[----:B0123--:R-:W-:Y:S01]  /*1940*/  IADD3 R18, PT, PT, R21, R20, RZ ;  /* 0x0000001415127210 */ /* 0x00ffe20007ffe0ff */
[----:B----4-:R-:W-:-:S06]  /*1950*/  ULEA UR8, UR9, UR8, 0x18 ;  /* 0x0000000809087291 */ /* 0x010fcc000f8ec0ff */
[----:B------:R-:W-:-:S05]  /*1960*/  LEA R18, R18, UR8, 0x2 ;  /* 0x0000000812127c11 */ /* 0x000fca000f8e10ff */
[----:B------:R0:W-:Y:S02]  /*1970*/  STS [R18], RZ ;  /* 0x000000ff12007388 */ /* 0x0001e40000000800 */
.L_x_50:
[----:B------:R-:W-:Y:S05]  /*1980*/  BSYNC.RECONVERGENT B1 ;  /* 0x0000000000017941 */ /* 0x000fea0003800200 */
.L_x_49:
[----:B------:R-:W-:Y:S01]  /*1990*/  VIADD R20, R20, UR12 ;  /* 0x0000000c14147c36 */ /* 0x000fe20008000000 */
[----:B------:R-:W-:Y:S04]  /*19a0*/  BSSY.RECONVERGENT B1, `(.L_x_52) ;  /* 0x0000017000017945 */ /* 0x000fe80003800200 */
[----:B------:R-:W-:-:S13]  /*19b0*/  ISETP.GE.AND P1, PT, R20, R17, PT ;  /* 0x000000111400720c */ /* 0x000fda0003f26270 */
[----:B------:R-:W-:Y:S05]  /*19c0*/  @P1 BRA `(.L_x_53) ;  /* 0x0000000000501947 */ /* 0x000fea0003800000 */
[----:B------:R-:W-:Y:S05]  /*19d0*/  @P0 BRA `(.L_x_54) ;  /* 0x0000000000340947 */ /* 0x000fea0003800000 */
[----:B0--34-:R-:W0:Y:S08]  /*19e0*/  LDC R25, c[0x0][0x3a0] ;  /* 0x0000e800ff197b82 */ /* 0x019e300000000800 */
[----:B-12---:R-:W1:Y:S01]  /*19f0*/  LDC.64 R18, c[0x0][0x388] ;  /* 0x0000e200ff127b82 */ /* 0x006e620000000a00 */
        /* <DEDUP_REMOVED lines=11> */
.L_x_54:
[----:B------:R-:W5:Y:S01]  /*1ab0*/  S2UR UR9, SR_CgaCtaId ;  /* 0x00000000000979c3 */ /* 0x000f620000008800 */
[----:B------:R-:W-:Y:S01]  /*1ac0*/  UMOV UR8, 0x400 ;  /* 0x0000040000087882 */ /* 0x000fe20000000000 */
[----:B------:R-:W-:Y:S01]  /*1ad0*/  IMAD.IADD R20, R21, 0x1, R20 ;  /* 0x0000000115147824 */ /* 0x000fe200078e0214 */
[----:B-----5:R-:W-:-:S06]  /*1ae0*/  ULEA UR8, UR9, UR8, 0x18 ;  /* 0x0000000809087291 */ /* 0x020fcc000f8ec0ff */
[----:B------:R-:W-:-:S05]  /*1af0*/  LEA R20, R20, UR8, 0x2 ;  /* 0x0000000814147c11 */ /* 0x000fca000f8e10ff */
[----:B------:R0:W-:Y:S02]  /*1b00*/  STS [R20], RZ ;  /* 0x000000ff14007388 */ /* 0x0001e40000000800 */
.L_x_53:
[----:B------:R-:W-:Y:S05]  /*1b10*/  BSYNC.RECONVERGENT B1 ;  /* 0x0000000000017941 */ /* 0x000fea0003800200 */
.L_x_52:
[----:B0-----:R-:W0:Y:S02]  /*1b20*/  LDC R20, c[0x0][0x3b0] ;  /* 0x0000ec00ff147b82 */ /* 0x001e240000000800 */
[----:B0-----:R-:W-:-:S04]  /*1b30*/  LOP3.LUT R20, R20, 0x7ffffffc, RZ, 0xc0, !PT ;  /* 0x7ffffffc14147812 */ /* 0x001fc800078ec0ff */
[----:B------:R-:W-:Y:S02]  /*1b40*/  ISETP.NE.AND P1, PT, R20, 0x4, PT ;  /* 0x000000041400780c */ /* 0x000fe40003f25270 */
[----:B------:R-:W-:-:S11]  /*1b50*/  MOV R19, R20 ;  /* 0x0000001400137202 */ /* 0x000fd60000000f00 */
[----:B------:R-:W-:Y:S05]  /*1b60*/  @!P1 BRA `(.L_x_42) ;  /* 0x0000000400b89947 */ /* 0x000fea0003800000 */
[----:B------:R-:W0:Y:S01]  /*1b70*/  LDC R17, c[0x0][0x3a8] ;  /* 0x0000ea00ff117b82 */ /* 0x000e220000000800 */
[----:B------:R-:W-:-:S07]  /*1b80*/  IMAD.MOV.U32 R23, RZ, RZ, 0x4 ;  /* 0x00000004ff177424 */ /* 0x000fce00078e00ff */
.L_x_67:
[C---:B------:R-:W-:Y:S01]  /*1b90*/  IMAD R24, R23.reuse, UR12, R0 ;  /* 0x0000000c17187c24 */ /* 0x040fe2000f8e0200 */
[----:B------:R-:W-:Y:S01]  /*1ba0*/  IADD3 R23, PT, PT, R23, 0x4, RZ ;  /* 0x0000000417177810 */ /* 0x000fe20007ffe0ff */
[----:B------:R-:W-:Y:S03]  /*1bb0*/  BSSY.RECONVERGENT B1, `(.L_x_55) ;  /* 0x0000019000017945 */ /* 0x000fe60003800200 */
[----:B0-----:R-:W-:Y:S02]  /*1bc0*/  ISETP.GE.AND P2, PT, R24, R17, PT ;  /* 0x000000111800720c */ /* 0x001fe40003f46270 */
[----:B------:R-:W-:-:S11]  /*1bd0*/  ISETP.NE.AND P1, PT, R23, R20, PT ;  /* 0x000000141700720c */ /* 0x000fd60003f25270 */
[----:B------:R-:W-:Y:S05]  /*1be0*/  @P2 BRA `(.L_x_56) ;  /* 0x0000000000542947 */ /* 0x000fea0003800000 */
[----:B------:R-:W-:Y:S05]  /*1bf0*/  @P0 BRA `(.L_x_57) ;  /* 0x0000000000380947 */ /* 0x000fea0003800000 */
[----:B---34-:R-:W0:Y:S01]  /*1c00*/  LDC R25, c[0x0][0x3a0] ;  /* 0x0000e800ff197b82 */ /* 0x018e220000000800 */
[----:B------:R-:W3:Y:S07]  /*1c10*/  LDCU UR8, c[0x0][0x39c] ;  /* 0x00007380ff0877ac */ /* 0x000eee0008000800 */
[----:B-12---:R-:W1:Y:S01]  /*1c20*/  LDC.64 R18, c[0x0][0x388] ;  /* 0x0000e200ff127b82 */ /* 0x006e620000000a00 */
[----:B0-----:R-:W-:-:S04]  /*1c30*/  IMAD R25, R24, R25, UR4 ;  /* 0x0000000418197e24 */ /* 0x001fc8000f8e0219 */
[----:B---3--:R-:W-:-:S04]  /*1c40*/  IMAD R25, R25, UR8, R16 ;  /* 0x0000000819197c24 */ /* 0x008fc8000f8e0210 */
        /* <DEDUP_REMOVED lines=9> */
.L_x_57:
[----:B------:R-:W0:Y:S01]  /*1ce0*/  S2UR UR9, SR_CgaCtaId ;  /* 0x00000000000979c3 */ /* 0x000e220000008800 */
[----:B------:R-:W-:Y:S01]  /*1cf0*/  UMOV UR8, 0x400 ;  /* 0x0000040000087882 */ /* 0x000fe20000000000 */
[----:B-1234-:R-:W-:Y:S01]  /*1d00*/  IADD3 R18, PT, PT, R21, R24, RZ ;  /* 0x0000001815127210 */ /* 0x01efe20007ffe0ff */
[----:B0-----:R-:W-:-:S06]  /*1d10*/  ULEA UR8, UR9, UR8, 0x18 ;  /* 0x0000000809087291 */ /* 0x001fcc000f8ec0ff */
[----:B------:R-:W-:-:S05]  /*1d20*/  LEA R18, R18, UR8, 0x2 ;  /* 0x0000000812127c11 */ /* 0x000fca000f8e10ff */
[----:B------:R0:W-:Y:S02]  /*1d30*/  STS [R18], RZ ;  /* 0x000000ff12007388 */ /* 0x0001e40000000800 */
.L_x_56:
[----:B------:R-:W-:Y:S05]  /*1d40*/  BSYNC.RECONVERGENT B1 ;  /* 0x0000000000017941 */ /* 0x000fea0003800200 */
.L_x_55:
[----:B------:R-:W-:Y:S01]  /*1d50*/  VIADD R24, R24, UR12 ;  /* 0x0000000c18187c36 */ /* 0x000fe20008000000 */
[----:B------:R-:W-:Y:S04]  /*1d60*/  BSSY.RECONVERGENT B1, `(.L_x_58) ;  /* 0x0000018000017945 */ /* 0x000fe80003800200 */
[----:B------:R-:W-:-:S13]  /*1d70*/  ISETP.GE.AND P2, PT, R24, R17, PT ;  /* 0x000000111800720c */ /* 0x000fda0003f46270 */
[----:B------:R-:W-:Y:S05]  /*1d80*/  @P2 BRA `(.L_x_59) ;  /* 0x0000000000542947 */ /* 0x000fea0003800000 */
[----:B------:R-:W-:Y:S05]  /*1d90*/  @P0 BRA `(.L_x_60) ;  /* 0x0000000000380947 */ /* 0x000fea0003800000 */
[----:B0--34-:R-:W0:Y:S01]  /*1da0*/  LDC R25, c[0x0][0x3a0] ;  /* 0x0000e800ff197b82 */ /* 0x019e220000000800 */
        /* <DEDUP_REMOVED lines=13> */
.L_x_60:
[----:B------:R-:W5:Y:S01]  /*1e80*/  S2UR UR9, SR_CgaCtaId ;  /* 0x00000000000979c3 */ /* 0x000f620000008800 */
[----:B------:R-:W-:Y:S01]  /*1e90*/  UMOV UR8, 0x400 ;  /* 0x0000040000087882 */ /* 0x000fe20000000000 */
[----:B01234-:R-:W-:Y:S01]  /*1ea0*/  IADD3 R18, PT, PT, R21, R24, RZ ;  /* 0x0000001815127210 */ /* 0x01ffe20007ffe0ff */
[----:B-----5:R-:W-:-:S06]  /*1eb0*/  ULEA UR8, UR9, UR8, 0x18 ;  /* 0x0000000809087291 */ /* 0x020fcc000f8ec0ff */
[----:B------:R-:W-:-:S05]  /*1ec0*/  LEA R18, R18, UR8, 0x2 ;  /* 0x0000000812127c11 */ /* 0x000fca000f8e10ff */
[----:B------:R0:W-:Y:S02]  /*1ed0*/  STS [R18], RZ ;  /* 0x000000ff12007388 */ /* 0x0001e40000000800 */
.L_x_59:
[----:B------:R-:W-:Y:S05]  /*1ee0*/  BSYNC.RECONVERGENT B1 ;  /* 0x0000000000017941 */ /* 0x000fea0003800200 */
.L_x_58:
        /* <DEDUP_REMOVED lines=19> */
.L_x_63:
[----:B------:R-:W5:Y:S01]  /*2020*/  S2UR UR9, SR_CgaCtaId ;  /* 0x00000000000979c3 */ /* 0x000f620000008800 */
[----:B------:R-:W-:Y:S01]  /*2030*/  UMOV UR8, 0x400 ;  /* 0x0000040000087882 */ /* 0x000fe20000000000 */
[----:B01234-:R-:W-:Y:S01]  /*2040*/  IADD3 R18, PT, PT, R21, R24, RZ ;  /* 0x0000001815127210 */ /* 0x01ffe20007ffe0ff */
[----:B-----5:R-:W-:-:S06]  /*2050*/  ULEA UR8, UR9, UR8, 0x18 ;  /* 0x0000000809087291 */ /* 0x020fcc000f8ec0ff */
[----:B------:R-:W-:-:S05]  /*2060*/  LEA R18, R18, UR8, 0x2 ;  /* 0x0000000812127c11 */ /* 0x000fca000f8e10ff */
[----:B------:R0:W-:Y:S02]  /*2070*/  STS [R18], RZ ;  /* 0x000000ff12007388 */ /* 0x0001e40000000800 */
.L_x_62:
[----:B------:R-:W-:Y:S05]  /*2080*/  BSYNC.RECONVERGENT B1 ;  /* 0x0000000000017941 */ /* 0x000fea0003800200 */
.L_x_61:
        /* <DEDUP_REMOVED lines=19> */
.L_x_66:
[----:B------:R-:W5:Y:S01]  /*21c0*/  S2UR UR9, SR_CgaCtaId ;  /* 0x00000000000979c3 */ /* 0x000f620000008800 */
[----:B------:R-:W-:Y:S01]  /*21d0*/  UMOV UR8, 0x400 ;  /* 0x0000040000087882 */ /* 0x000fe20000000000 */
[----:B------:R-:W-:Y:S01]  /*21e0*/  IADD3 R22, PT, PT, R21, R22, RZ ;  /* 0x0000001615167210 */ /* 0x000fe20007ffe0ff */
[----:B-----5:R-:W-:-:S06]  /*21f0*/  ULEA UR8, UR9, UR8, 0x18 ;  /* 0x0000000809087291 */ /* 0x020fcc000f8ec0ff */
[----:B------:R-:W-:-:S05]  /*2200*/  LEA R22, R22, UR8, 0x2 ;  /* 0x0000000816167c11 */ /* 0x000fca000f8e10ff */
[----:B------:R0:W-:Y:S02]  /*2210*/  STS [R22], RZ ;  /* 0x000000ff16007388 */ /* 0x0001e40000000800 */
.L_x_65:
[----:B------:R-:W-:Y:S05]  /*2220*/  BSYNC.RECONVERGENT B1 ;  /* 0x0000000000017941 */ /* 0x000fea0003800200 */
.L_x_64:
[----:B------:R-:W-:Y:S05]  /*2230*/  @P1 BRA `(.L_x_67) ;  /* 0xfffffff800541947 */ /* 0x000fea000383ffff */
[----:B------:R-:W-:-:S07]  /*2240*/  IMAD.MOV.U32 R19, RZ, RZ, R20 ;  /* 0x000000ffff137224 */ /* 0x000fce00078e0014 */
.L_x_42:
[----:B------:R-:W5:Y:S02]  /*2250*/  LDC R20, c[0x0][0x3b0] ;  /* 0x0000ec00ff147b82 */ /* 0x000f640000000800 */
[----:B-----5:R-:W-:-:S04]  /*2260*/  LOP3.LUT R20, R20, 0x3, RZ, 0xc0, !PT ;  /* 0x0000000314147812 */ /* 0x020fc800078ec0ff */
[----:B------:R-:W-:-:S13]  /*2270*/  ISETP.NE.AND P1, PT, R20, RZ, PT ;  /* 0x000000ff1400720c */ /* 0x000fda0003f25270 */
[----:B------:R-:W-:Y:S05]  /*2280*/  @!P1 BRA `(.L_x_41) ;  /* 0x00000004003c9947 */ /* 0x000fea0003800000 */
[----:B0-----:R-:W-:Y:S01]  /*2290*/  IMAD R22, R19, UR12, R0 ;  /* 0x0000000c13167c24 */ /* 0x001fe2000f8e0200 */
[----:B------:R-:W-:Y:S04]  /*22a0*/  BSSY.RECONVERGENT B1, `(.L_x_68) ;  /* 0x0000018000017945 */ /* 0x000fe80003800200 */
[----:B------:R-:W-:-:S13]  /*22b0*/  ISETP.GE.AND P1, PT, R22, R17, PT ;  /* 0x000000111600720c */ /* 0x000fda0003f26270 */
[----:B------:R-:W-:Y:S05]  /*22c0*/  @P1 BRA `(.L_x_69) ;  /* 0x0000000000541947 */ /* 0x000fea0003800000 */
[----:B------:R-:W-:Y:S05]  /*22d0*/  @P0 BRA `(.L_x_70) ;  /* 0x0000000000380947 */ /* 0x000fea0003800000 */
[----:B------:R-:W0:Y:S01]  /*22e0*/  LDC R23, c[0x0][0x3a0] ;  /* 0x0000e800ff177b82 */ /* 0x000e220000000800 */
[----:B------:R-:W5:Y:S07]  /*22f0*/  LDCU UR8, c[0x0][0x39c] ;  /* 0x00007380ff0877ac */ /* 0x000f6e0008000800 */
[----:B-1234-:R-:W1:Y:S01]  /*2300*/  LDC.64 R18, c[0x0][0x388] ;  /* 0x0000e200ff127b82 */ /* 0x01ee620000000a00 */
[----:B0-----:R-:W-:-:S04]  /*2310*/  IMAD R23, R22, R23, UR4 ;  /* 0x0000000416177e24 */ /* 0x001fc8000f8e0217 */
[----:B-----5:R-:W-:-:S04]  /*2320*/  IMAD R23, R23, UR8, R16 ;  /* 0x0000000817177c24 */ /* 0x020fc8000f8e0210 */
        /* <DEDUP_REMOVED lines=9> */
.L_x_70:
[----:B------:R-:W0:Y:S01]  /*23c0*/  S2UR UR9, SR_CgaCtaId ;  /* 0x00000000000979c3 */ /* 0x000e220000008800 */
[----:B------:R-:W-:Y:S01]  /*23d0*/  UMOV UR8, 0x400 ;  /* 0x0000040000087882 */ /* 0x000fe20000000000 */
[----:B-1234-:R-:W-:Y:S01]  /*23e0*/  IADD3 R18, PT, PT, R21, R22, RZ ;  /* 0x0000001615127210 */ /* 0x01efe20007ffe0ff */
[----:B0-----:R-:W-:-:S06]  /*23f0*/  ULEA UR8, UR9, UR8, 0x18 ;  /* 0x0000000809087291 */ /* 0x001fcc000f8ec0ff */
[----:B------:R-:W-:-:S05]  /*2400*/  LEA R18, R18, UR8, 0x2 ;  /* 0x0000000812127c11 */ /* 0x000fca000f8e10ff */
[----:B------:R0:W-:Y:S02]  /*2410*/  STS [R18], RZ ;  /* 0x000000ff12007388 */ /* 0x0001e40000000800 */
.L_x_69:
[----:B------:R-:W-:Y:S05]  /*2420*/  BSYNC.RECONVERGENT B1 ;  /* 0x0000000000017941 */ /* 0x000fea0003800200 */
.L_x_68:
[----:B------:R-:W-:-:S13]  /*2430*/  ISETP.NE.AND P1, PT, R20, 0x1, PT ;  /* 0x000000011400780c */ /* 0x000fda0003f25270 */
[----:B------:R-:W-:Y:S05]  /*2440*/  @!P1 BRA `(.L_x_41) ;  /* 0x0000000000cc9947 */ /* 0x000fea0003800000 */
[----:B------:R-:W-:Y:S01]  /*2450*/  VIADD R22, R22, UR12 ;  /* 0x0000000c16167c36 */ /* 0x000fe20008000000 */
[----:B------:R-:W-:Y:S04]  /*2460*/  BSSY.RECONVERGENT B1, `(.L_x_71) ;  /* 0x0000018000017945 */ /* 0x000fe80003800200 */
[----:B------:R-:W-:-:S13]  /*2470*/  ISETP.GE.AND P1, PT, R22, R17, PT ;  /* 0x000000111600720c */ /* 0x000fda0003f26270 */
[----:B------:R-:W-:Y:S05]  /*2480*/  @P1 BRA `(.L_x_72) ;  /* 0x0000000000541947 */ /* 0x000fea0003800000 */
[----:B------:R-:W-:Y:S05]  /*2490*/  @P0 BRA `(.L_x_73) ;  /* 0x0000000000380947 */ /* 0x000fea0003800000 */
[----:B0-----:R-:W0:Y:S01]  /*24a0*/  LDC R23, c[0x0][0x3a0] ;  /* 0x0000e800ff177b82 */ /* 0x001e220000000800 */
        /* <DEDUP_REMOVED lines=13> */
.L_x_73:
[----:B------:R-:W5:Y:S01]  /*2580*/  S2UR UR9, SR_CgaCtaId ;  /* 0x00000000000979c3 */ /* 0x000f620000008800 */
[----:B------:R-:W-:Y:S01]  /*2590*/  UMOV UR8, 0x400 ;  /* 0x0000040000087882 */ /* 0x000fe20000000000 */
[----:B01234-:R-:W-:Y:S01]  /*25a0*/  IADD3 R18, PT, PT, R21, R22, RZ ;  /* 0x0000001615127210 */ /* 0x01ffe20007ffe0ff */
[----:B-----5:R-:W-:-:S06]  /*25b0*/  ULEA UR8, UR9, UR8, 0x18 ;  /* 0x0000000809087291 */ /* 0x020fcc000f8ec0ff */
[----:B------:R-:W-:-:S05]  /*25c0*/  LEA R18, R18, UR8, 0x2 ;  /* 0x0000000812127c11 */ /* 0x000fca000f8e10ff */
[----:B------:R0:W-:Y:S02]  /*25d0*/  STS [R18], RZ ;  /* 0x000000ff12007388 */ /* 0x0001e40000000800 */
.L_x_72:
[----:B------:R-:W-:Y:S05]  /*25e0*/  BSYNC.RECONVERGENT B1 ;  /* 0x0000000000017941 */ /* 0x000fea0003800200 */
.L_x_71:
[----:B------:R-:W-:-:S13]  /*25f0*/  ISETP.NE.AND P1, PT, R20, 0x2, PT ;  /* 0x000000021400780c */ /* 0x000fda0003f25270 */
[----:B------:R-:W-:Y:S05]  /*2600*/  @!P1 BRA `(.L_x_41) ;  /* 0x00000000005c9947 */ /* 0x000fea0003800000 */
[----:B------:R-:W-:-:S05]  /*2610*/  VIADD R22, R22, UR12 ;  /* 0x0000000c16167c36 */ /* 0x000fca0008000000 */
[----:B------:R-:W-:-:S13]  /*2620*/  ISETP.GE.AND P1, PT, R22, R17, PT ;  /* 0x000000111600720c */ /* 0x000fda0003f26270 */
[----:B------:R-:W-:Y:S05]  /*2630*/  @P1 BRA `(.L_x_41) ;  /* 0x0000000000501947 */ /* 0x000fea0003800000 */
[----:B------:R-:W5:Y:S01]  /*2640*/  @P0 S2R R19, SR_CgaCtaId ;  /* 0x0000000000130919 */ /* 0x000f620000008800 */
[----:B01234-:R-:W-:Y:S02]  /*2650*/  @P0 MOV R18, 0x400 ;  /* 0x0000040000120802 */ /* 0x01ffe40000000f00 */
[----:B------:R-:W-:Y:S02]  /*2660*/  @P0 IADD3 R17, PT, PT, R21, R22, RZ ;  /* 0x0000001615110210 */ /* 0x000fe40007ffe0ff */
[----:B-----5:R-:W-:-:S04]  /*2670*/  @P0 LEA R18, R19, R18, 0x18 ;  /* 0x0000001213120211 */ /* 0x020fc800078ec0ff */
[----:B------:R-:W-:-:S05]  /*2680*/  @P0 LEA R17, R17, R18, 0x2 ;  /* 0x0000001211110211 */ /* 0x000fca00078e10ff */
[----:B------:R0:W-:Y:S01]  /*2690*/  @P0 STS [R17], RZ ;  /* 0x000000ff11000388 */ /* 0x0001e20000000800 */
[----:B------:R-:W-:Y:S05]  /*26a0*/  @P0 BRA `(.L_x_41) ;  /* 0x0000000000340947 */ /* 0x000fea0003800000 */
[----:B0-----:R-:W0:Y:S01]  /*26b0*/  LDC R17, c[0x0][0x3a0] ;  /* 0x0000e800ff117b82 */ /* 0x001e220000000800 */
[----:B------:R-:W1:Y:S07]  /*26c0*/  LDCU UR8, c[0x0][0x39c] ;  /* 0x00007380ff0877ac */ /* 0x000e6e0008000800 */
[----:B------:R-:W2:Y:S01]  /*26d0*/  LDC.64 R18, c[0x0][0x388] ;  /* 0x0000e200ff127b82 */ /* 0x000ea20000000a00 */
[----:B0-----:R-:W-:-:S04]  /*26e0*/  IMAD R17, R22, R17, UR4 ;  /* 0x0000000416117e24 */ /* 0x001fc8000f8e0211 */
[----:B-1----:R-:W-:-:S04]  /*26f0*/  IMAD R17, R17, UR8, R16 ;  /* 0x0000000811117c24 */ /* 0x002fc8000f8e0210 */
[----:B--2---:R-:W-:-:S06]  /*2700*/  IMAD.WIDE R18, R17, 0x4, R18 ;  /* 0x0000000411127825 */ /* 0x004fcc00078e0212 */
[----:B------:R-:W2:Y:S01]  /*2710*/  LDG.E R18, desc[UR10][R18.64] ;  /* 0x0000000a12127981 */ /* 0x000ea2000c1e1900 */
[----:B------:R-:W0:Y:S01]  /*2720*/  S2UR UR9, SR_CgaCtaId ;  /* 0x00000000000979c3 */ /* 0x000e220000008800 */
[----:B------:R-:W-:Y:S01]  /*2730*/  UMOV UR8, 0x400 ;  /* 0x0000040000087882 */ /* 0x000fe20000000000 */
[----:B------:R-:W-:Y:S01]  /*2740*/  IMAD.IADD R21, R21, 0x1, R22 ;  /* 0x0000000115157824 */ /* 0x000fe200078e0216 */
[----:B0-----:R-:W-:-:S06]  /*2750*/  ULEA UR8, UR9, UR8, 0x18 ;  /* 0x0000000809087291 */ /* 0x001fcc000f8ec0ff */
[----:B------:R-:W-:-:S05]  /*2760*/  LEA R21, R21, UR8, 0x2 ;  /* 0x0000000815157c11 */ /* 0x000fca000f8e10ff */
[----:B--2---:R0:W-:Y:S02]  /*2770*/  STS [R21], R18 ;  /* 0x0000001215007388 */ /* 0x0041e40000000800 */
.L_x_41:
[----:B------:R-:W-:Y:S05]  /*2780*/  BSYNC.RECONVERGENT B0 ;  /* 0x0000000000007941 */ /* 0x000fea0003800200 */
.L_x_39:
[----:B------:R-:W5:Y:S02]  /*2790*/  LDCU UR8, c[0x0][0x3ac] ;  /* 0x00007580ff0877ac */ /* 0x000f640008000800 */
[----:B-----5:R-:W-:Y:S02]  /*27a0*/  UISETP.NE.AND UP3, UPT, UR5, UR8, UPT ;  /* 0x000000080500728c */ /* 0x020fe4000bf65270 */
[----:B------:R-:W-:-:S07]  /*27b0*/  UIADD3 UR5, UPT, UPT, UR5, 0x1, URZ ;  /* 0x0000000105057890 */ /* 0x000fce000fffe0ff */
[----:B------:R-:W-:Y:S05]  /*27c0*/  BRA.U UP3, `(.L_x_74) ;  /* 0xffffffe903e47547 */ /* 0x000fea000b83ffff */
.L_x_38:
[----:B------:R-:W-:Y:S06]  /*27d0*/  BAR.SYNC.DEFER_BLOCKING 0x0 ;  /* 0x0000000000007b1d */ /* 0x000fec0000010000 */
[----:B------:R-:W-:Y:S05]  /*27e0*/  BRA.U !UP2, `(.L_x_75) ;  /* 0x000000090a507547 */ /* 0x000fea000b800000 */
[----:B------:R-:W-:-:S05]  /*27f0*/  UMOV UR5, URZ ;  /* 0x000000ff00057c82 */ /* 0x000fca0008000000 */
.L_x_81:
[----:B------:R-:W1:Y:S01]  /*2800*/  LDCU UR8, c[0x0][0x3a8] ;  /* 0x00007500ff0877ac */ /* 0x000e620008000800 */
[----:B------:R-:W5:Y:S01]  /*2810*/  LDC R16, c[0x0][0x3a8] ;  /* 0x0000ea00ff107b82 */ /* 0x000f620000000800 */
[----:B0-----:R-:W-:Y:S01]  /*2820*/  IMAD.MOV.U32 R17, RZ, RZ, RZ ;  /* 0x000000ffff117224 */ /* 0x001fe200078e00ff */
[----:B------:R-:W0:Y:S01]  /*2830*/  LDCU UR17, c[0x0][0x3a4] ;  /* 0x00007480ff1177ac */ /* 0x000e220008000800 */
[----:B------:R-:W-:Y:S01]  /*2840*/  UIADD3 UR16, UPT, UPT, UR5, UR7, URZ ;  /* 0x0000000705107290 */ /* 0x000fe2000fffe0ff */
[----:B-1234-:R-:W-:Y:S01]  /*2850*/  IADD3 R18, PT, PT, R0, UR8, RZ ;  /* 0x0000000800127c10 */ /* 0x01efe2000fffe0ff */
[----:B0-----:R-:W-:-:S03]  /*2860*/  UISETP.GE.U32.AND UP3, UPT, UR17, 0x8, UPT ;  /* 0x000000081100788c */ /* 0x001fc6000bf66070 */
[----:B------:R-:W-:Y:S01]  /*2870*/  IADD3 R18, PT, PT, R18, -UR5, RZ ;  /* 0x8000000512127c10 */ /* 0x000fe2000fffe0ff */
[----:B------:R-:W-:-:S06]  /*2880*/  UIADD3 UR5, UPT, UPT, UR5, 0x1, URZ ;  /* 0x0000000105057890 */ /* 0x000fcc000fffe0ff */
[----:B-----5:R-:W-:Y:S01]  /*2890*/  ISETP.NE.AND P1, PT, R16, UR5, PT ;  /* 0x0000000510007c0c */ /* 0x020fe2000bf25270 */
[----:B------:R-:W-:-:S12]  /*28a0*/  BRA.U !UP3, `(.L_x_76) ;  /* 0x000000010bec7547 */ /* 0x000fd8000b800000 */
[----:B------:R-:W0:Y:S01]  /*28b0*/  S2UR UR9, SR_CgaCtaId ;  /* 0x00000000000979c3 */ /* 0x000e220000008800 */
[----:B------:R-:W-:Y:S01]  /*28c0*/  HFMA2 R17, -RZ, RZ, 0, 0 ;  /* 0x00000000ff117431 */ /* 0x000fe200000001ff */
[----:B------:R-:W-:Y:S02]  /*28d0*/  UMOV UR8, 0x400 ;  /* 0x0000040000087882 */ /* 0x000fe40000000000 */
[----:B0-----:R-:W-:-:S12]  /*28e0*/  ULEA UR8, UR9, UR8, 0x18 ;  /* 0x0000000809087291 */ /* 0x001fd8000f8ec0ff */
.L_x_77:
[-C--:B------:R-:W-:Y:S01]  /*28f0*/  LOP3.LUT R19, RZ, R17.reuse, RZ, 0x33, !PT ;  /* 0x00000011ff137212 */ /* 0x080fe200078e33ff */
[----:B------:R-:W-:Y:S01]  /*2900*/  IMAD R25, R18, UR17, R17 ;  /* 0x0000001112197c24 */ /* 0x000fe2000f8e0211 */
[C---:B------:R-:W-:Y:S02]  /*2910*/  IADD3 R31, PT, PT, R10.reuse, -R17, RZ ;  /* 0x800000110a1f7210 */ /* 0x040fe40007ffe0ff */
[----:B------:R-:W-:Y:S01]  /*2920*/  IADD3 R17, PT, PT, R17, 0x8, RZ ;  /* 0x0000000811117810 */ /* 0x000fe20007ffe0ff */
[----:B------:R-:W-:Y:S01]  /*2930*/  IMAD.IADD R21, R10, 0x1, R19 ;  /* 0x000000010a157824 */ /* 0x000fe200078e0213 */
[C---:B------:R-:W-:Y:S01]  /*2940*/  IADD3 R33, PT, PT, R31.reuse, -0x2, RZ ;  /* 0xfffffffe1f217810 */ /* 0x040fe20007ffe0ff */
[-C--:B------:R-:W-:Y:S01]  /*2950*/  IMAD R19, R31, R16.reuse, UR16 ;  /* 0x000000101f137e24 */ /* 0x080fe2000f8e0210 */
[----:B------:R-:W-:Y:S01]  /*2960*/  LEA R25, R25, UR8, 0x2 ;  /* 0x0000000819197c11 */ /* 0x000fe2000f8e10ff */
[-C--:B------:R-:W-:Y:S01]  /*2970*/  IMAD R20, R21, R16.reuse, UR16 ;  /* 0x0000001015147e24 */ /* 0x080fe2000f8e0210 */
[----:B------:R-:W-:Y:S01]  /*2980*/  IADD3 R35, PT, PT, R31, -0x3, RZ ;  /* 0xfffffffd1f237810 */ /* 0x000fe20007ffe0ff */
[-C--:B------:R-:W-:Y:S01]  /*2990*/  IMAD R33, R33, R16.reuse, UR16 ;  /* 0x0000001021217e24 */ /* 0x080fe2000f8e0210 */
[----:B------:R-:W-:Y:S01]  /*29a0*/  LEA R22, R19, UR8, 0x2 ;  /* 0x0000000813167c11 */ /* 0x000fe2000f8e10ff */
[----:B------:R-:W-:Y:S01]  /*29b0*/  LDS R21, [R25] ;  /* 0x0000000019157984 */ /* 0x000fe20000000800 */
[----:B------:R-:W-:Y:S01]  /*29c0*/  LEA R20, R20, UR8, 0x2 ;  /* 0x0000000814147c11 */ /* 0x000fe2000f8e10ff */
[----:B------:R-:W-:Y:S01]  /*29d0*/  VIADD R23, R31, 0xfffffffc ;  /* 0xfffffffc1f177836 */ /* 0x000fe20000000000 */
[----:B------:R-:W-:Y:S01]  /*29e0*/  LEA R24, R33, UR8, 0x2 ;  /* 0x0000000821187c11 */ /* 0x000fe2000f8e10ff */
[-C--:B------:R-:W-:Y:S01]  /*29f0*/  IMAD R35, R35, R16.reuse, UR16 ;  /* 0x0000001023237e24 */ /* 0x080fe2000f8e0210 */
[----:B------:R-:W0:Y:S01]  /*2a00*/  LDS R22, [R22] ;  /* 0x0000000016167984 */ /* 0x000e220000000800 */
[----:B------:R-:W-:Y:S01]  /*2a10*/  IADD3 R27, PT, PT, R31, -0x5, RZ ;  /* 0xfffffffb1f1b7810 */ /* 0x000fe20007ffe0ff */
[-C--:B------:R-:W-:Y:S01]  /*2a20*/  IMAD R26, R23, R16.reuse, UR16 ;  /* 0x00000010171a7e24 */ /* 0x080fe2000f8e0210 */
[----:B------:R-:W-:Y:S01]  /*2a30*/  IADD3 R29, PT, PT, R31, -0x6, RZ ;  /* 0xfffffffa1f1d7810 */ /* 0x000fe20007ffe0ff */
[----:B------:R-:W-:Y:S01]  /*2a40*/  LDS R19, [R25+0x4] ;  /* 0x0000040019137984 */ /* 0x000fe20000000800 */
[----:B------:R-:W-:Y:S01]  /*2a50*/  LEA R35, R35, UR8, 0x2 ;  /* 0x0000000823237c11 */ /* 0x000fe2000f8e10ff */
[-C--:B------:R-:W-:Y:S01]  /*2a60*/  IMAD R28, R27, R16.reuse, UR16 ;  /* 0x000000101b1c7e24 */ /* 0x080fe2000f8e0210 */
[----:B------:R-:W-:Y:S01]  /*2a70*/  LEA R36, R26, UR8, 0x2 ;  /* 0x000000081a247c11 */ /* 0x000fe2000f8e10ff */
[----:B------:R-:W1:Y:S01]  /*2a80*/  LDS R20, [R20] ;  /* 0x0000000014147984 */ /* 0x000e620000000800 */
[----:B------:R-:W-:Y:S01]  /*2a90*/  VIADD R31, R31, 0xfffffff9 ;  /* 0xfffffff91f1f7836 */ /* 0x000fe20000000000 */
[----:B------:R-:W-:Y:S01]  /*2aa0*/  ISETP.NE.AND P0, PT, R17, UR14, PT ;  /* 0x0000000e11007c0c */ /* 0x000fe2000bf05270 */
[-C--:B------:R-:W-:Y:S01]  /*2ab0*/  IMAD R30, R29, R16.reuse, UR16 ;  /* 0x000000101d1e7e24 */ /* 0x080fe2000f8e0210 */
[----:B------:R-:W-:Y:S01]  /*2ac0*/  LDS R23, [R25+0x8] ;  /* 0x0000080019177984 */ /* 0x000fe20000000800 */
[----:B------:R-:W-:Y:S01]  /*2ad0*/  LEA R33, R28, UR8, 0x2 ;  /* 0x000000081c217c11 */ /* 0x000fe2000f8e10ff */
[----:B------:R-:W-:-:S02]  /*2ae0*/  IMAD R34, R31, R16, UR16 ;  /* 0x000000101f227e24 */ /* 0x000fc4000f8e0210 */
[----:B------:R-:W2:Y:S01]  /*2af0*/  LDS R24, [R24] ;  /* 0x0000000018187984 */ /* 0x000ea20000000800 */
[----:B------:R-:W-:Y:S02]  /*2b00*/  LEA R31, R30, UR8, 0x2 ;  /* 0x000000081e1f7c11 */ /* 0x000fe4000f8e10ff */
[----:B------:R-:W-:Y:S01]  /*2b10*/  LEA R37, R34, UR8, 0x2 ;  /* 0x0000000822257c11 */ /* 0x000fe2000f8e10ff */
[----:B------:R-:W-:Y:S04]  /*2b20*/  LDS R26, [R25+0xc] ;  /* 0x00000c00191a7984 */ /* 0x000fe80000000800 */
[----:B------:R-:W3:Y:S04]  /*2b30*/  LDS R27, [R35] ;  /* 0x00000000231b7984 */ /* 0x000ee80000000800 */
[----:B------:R-:W-:Y:S04]  /*2b40*/  LDS R29, [R36] ;  /* 0x00000000241d7984 */ /* 0x000fe80000000800 */
[----:B------:R-:W4:Y:S04]  /*2b50*/  LDS R28, [R25+0x10] ;  /* 0x00001000191c7984 */ /* 0x000f280000000800 */
[----:B------:R-:W-:Y:S04]  /*2b60*/  LDS R33, [R33] ;  /* 0x0000000021217984 */ /* 0x000fe80000000800 */
[----:B------:R-:W5:Y:S01]  /*2b70*/  LDS R32, [R25+0x14] ;  /* 0x0000140019207984 */ /* 0x000f620000000800 */
[----:B0-----:R-:W-:-:S03]  /*2b80*/  FFMA R22, R21, R22, R4 ;  /* 0x0000001615167223 */ /* 0x001fc60000000004 */
[----:B------:R-:W-:Y:S04]  /*2b90*/  LDS R31, [R31] ;  /* 0x000000001f1f7984 */ /* 0x000fe80000000800 */
[----:B------:R-:W0:Y:S01]  /*2ba0*/  LDS R30, [R25+0x18] ;  /* 0x00001800191e7984 */ /* 0x000e220000000800 */
[----:B-1----:R-:W-:-:S03]  /*2bb0*/  FFMA R20, R19, R20, R22 ;  /* 0x0000001413147223 */ /* 0x002fc60000000016 */
[----:B------:R-:W-:Y:S04]  /*2bc0*/  LDS R34, [R25+0x1c] ;  /* 0x00001c0019227984 */ /* 0x000fe80000000800 */
[----:B------:R-:W1:Y:S01]  /*2bd0*/  LDS R35, [R37] ;  /* 0x0000000025237984 */ /* 0x000e620000000800 */
[----:B--2---:R-:W-:-:S04]  /*2be0*/  FFMA R23, R23, R24, R20 ;  /* 0x0000001817177223 */ /* 0x004fc80000000014 */
[----:B---3--:R-:W-:-:S04]  /*2bf0*/  FFMA R23, R26, R27, R23 ;  /* 0x0000001b1a177223 */ /* 0x008fc80000000017 */
[----:B----4-:R-:W-:-:S04]  /*2c00*/  FFMA R23, R28, R29, R23 ;  /* 0x0000001d1c177223 */ /* 0x010fc80000000017 */
[----:B-----5:R-:W-:-:S04]  /*2c10*/  FFMA R23, R32, R33, R23 ;  /* 0x0000002120177223 */ /* 0x020fc80000000017 */
[----:B0-----:R-:W-:-:S04]  /*2c20*/  FFMA R23, R30, R31, R23 ;  /* 0x0000001f1e177223 */ /* 0x001fc80000000017 */
[----:B-1----:R-:W-:Y:S01]  /*2c30*/  FFMA R4, R34, R35, R23 ;  /* 0x0000002322047223 */ /* 0x002fe20000000017 */
[----:B------:R-:W-:Y:S06]  /*2c40*/  @P0 BRA `(.L_x_77) ;  /* 0xfffffffc00280947 */ /* 0x000fec000383ffff */
[----:B------:R-:W-:-:S07]  /*2c50*/  MOV R17, UR14 ;  /* 0x0000000e00117c02 */ /* 0x000fce0008000f00 */
.L_x_76:
[----:B------:R-:W0:Y:S02]  /*2c60*/  LDCU UR8, c[0x0][0x3a4] ;  /* 0x00007480ff0877ac */ /* 0x000e240008000800 */
[----:B0-----:R-:W-:-:S04]  /*2c70*/  ULOP3.LUT UR9, UR8, 0x7, URZ, 0xc0, !UPT ;  /* 0x0000000708097892 */ /* 0x001fc8000f8ec0ff */
[----:B------:R-:W-:-:S09]  /*2c80*/  UISETP.NE.AND UP3, UPT, UR9, URZ, UPT ;  /* 0x000000ff0900728c */ /* 0x000fd2000bf65270 */
[----:B------:R-:W-:Y:S05]  /*2c90*/  BRA.U !UP3, `(.L_x_78) ;  /* 0x000000050b207547 */ /* 0x000fea000b800000 */
[----:B------:R-:W-:Y:S02]  /*2ca0*/  ULOP3.LUT UR15, UR8, 0x3, URZ, 0xc0, !UPT ;  /* 0x00000003080f7892 */ /* 0x000fe4000f8ec0ff */
[----:B------:R-:W-:Y:S02]  /*2cb0*/  UIADD3 UR8, UPT, UPT, UR9, -0x1, URZ ;  /* 0xffffffff09087890 */ /* 0x000fe4000fffe0ff */
[----:B------:R-:W-:Y:S02]  /*2cc0*/  UISETP.NE.AND UP4, UPT, UR15, URZ, UPT ;  /* 0x000000ff0f00728c */ /* 0x000fe4000bf85270 */
[----:B------:R-:W-:-:S09]  /*2cd0*/  UISETP.GE.U32.AND UP3, UPT, UR8, 0x3, UPT ;  /* 0x000000030800788c */ /* 0x000fd2000bf66070 */
[----:B------:R-:W-:Y:S05]  /*2ce0*/  BRA.U !UP3, `(.L_x_79) ;  /* 0x000000010b7c7547 */ /* 0x000fea000b800000 */
[----:B------:R-:W0:Y:S01]  /*2cf0*/  S2UR UR9, SR_CgaCtaId ;  /* 0x00000000000979c3 */ /* 0x000e220000008800 */
[----:B------:R-:W-:Y:S01]  /*2d00*/  LOP3.LUT R19, RZ, R17, RZ, 0x33, !PT ;  /* 0x00000011ff137212 */ /* 0x000fe200078e33ff */
[C-C-:B------:R-:W-:Y:S01]  /*2d10*/  IMAD.IADD R21, R10.reuse, 0x1, -R17.reuse ;  /* 0x000000010a157824 */ /* 0x140fe200078e0a11 */
[----:B------:R-:W-:Y:S02]  /*2d20*/  UMOV UR8, 0x400 ;  /* 0x0000040000087882 */ /* 0x000fe40000000000 */
[----:B------:R-:W-:Y:S01]  /*2d30*/  IADD3 R23, PT, PT, R10, R19, RZ ;  /* 0x000000130a177210 */ /* 0x000fe20007ffe0ff */
[CC--:B------:R-:W-:Y:S01]  /*2d40*/  IMAD R20, R21.reuse, R16.reuse, UR16 ;  /* 0x0000001015147e24 */ /* 0x0c0fe2000f8e0210 */
[----:B------:R-:W-:Y:S01]  /*2d50*/  IADD3 R25, PT, PT, R21, -0x2, RZ ;  /* 0xfffffffe15197810 */ /* 0x000fe20007ffe0ff */
[----:B------:R-:W-:Y:S01]  /*2d60*/  IMAD R19, R18, UR17, R17 ;  /* 0x0000001112137c24 */ /* 0x000fe2000f8e0211 */
[----:B------:R-:W-:Y:S01]  /*2d70*/  IADD3 R17, PT, PT, R17, 0x4, RZ ;  /* 0x0000000411117810 */ /* 0x000fe20007ffe0ff */
[----:B------:R-:W-:-:S02]  /*2d80*/  IMAD R23, R23, R16, UR16 ;  /* 0x0000001017177e24 */ /* 0x000fc4000f8e0210 */
[----:B------:R-:W-:Y:S02]  /*2d90*/  VIADD R27, R21, 0xfffffffd ;  /* 0xfffffffd151b7836 */ /* 0x000fe40000000000 */
[-C--:B------:R-:W-:Y:S02]  /*2da0*/  IMAD R25, R25, R16.reuse, UR16 ;  /* 0x0000001019197e24 */ /* 0x080fe4000f8e0210 */
[----:B------:R-:W-:Y:S01]  /*2db0*/  IMAD R27, R27, R16, UR16 ;  /* 0x000000101b1b7e24 */ /* 0x000fe2000f8e0210 */
[----:B0-----:R-:W-:-:S06]  /*2dc0*/  ULEA UR8, UR9, UR8, 0x18 ;  /* 0x0000000809087291 */ /* 0x001fcc000f8ec0ff */
[----:B------:R-:W-:Y:S02]  /*2dd0*/  LEA R20, R20, UR8, 0x2 ;  /* 0x0000000814147c11 */ /* 0x000fe4000f8e10ff */
[----:B------:R-:W-:Y:S02]  /*2de0*/  LEA R19, R19, UR8, 0x2 ;  /* 0x0000000813137c11 */ /* 0x000fe4000f8e10ff */
[----:B------:R-:W-:Y:S02]  /*2df0*/  LEA R22, R23, UR8, 0x2 ;  /* 0x0000000817167c11 */ /* 0x000fe4000f8e10ff */
[----:B------:R-:W-:Y:S01]  /*2e00*/  LDS R20, [R20] ;  /* 0x0000000014147984 */ /* 0x000fe20000000800 */
[----:B------:R-:W-:Y:S02]  /*2e10*/  LEA R24, R25, UR8, 0x2 ;  /* 0x0000000819187c11 */ /* 0x000fe4000f8e10ff */
[----:B------:R-:W-:Y:S01]  /*2e20*/  LEA R26, R27, UR8, 0x2 ;  /* 0x000000081b1a7c11 */ /* 0x000fe2000f8e10ff */
[----:B------:R-:W0:Y:S04]  /*2e30*/  LDS R21, [R19] ;  /* 0x0000000013157984 */ /* 0x000e280000000800 */
[----:B------:R-:W-:Y:S04]  /*2e40*/  LDS R23, [R19+0x4] ;  /* 0x0000040013177984 */ /* 0x000fe80000000800 */
[----:B------:R-:W1:Y:S04]  /*2e50*/  LDS R22, [R22] ;  /* 0x0000000016167984 */ /* 0x000e680000000800 */
[----:B------:R-:W-:Y:S04]  /*2e60*/  LDS R25, [R19+0x8] ;  /* 0x0000080013197984 */ /* 0x000fe80000000800 */
[----:B------:R-:W2:Y:S04]  /*2e70*/  LDS R24, [R24] ;  /* 0x0000000018187984 */ /* 0x000ea80000000800 */
[----:B------:R-:W-:Y:S04]  /*2e80*/  LDS R27, [R19+0xc] ;  /* 0x00000c00131b7984 */ /* 0x000fe80000000800 */
[----:B------:R-:W3:Y:S01]  /*2e90*/  LDS R26, [R26] ;  /* 0x000000001a1a7984 */ /* 0x000ee20000000800 */
[----:B0-----:R-:W-:-:S04]  /*2ea0*/  FFMA R20, R21, R20, R4 ;  /* 0x0000001415147223 */ /* 0x001fc80000000004 */
[----:B-1----:R-:W-:-:S04]  /*2eb0*/  FFMA R20, R23, R22, R20 ;  /* 0x0000001617147223 */ /* 0x002fc80000000014 */
[----:B--2---:R-:W-:-:S04]  /*2ec0*/  FFMA R20, R25, R24, R20 ;  /* 0x0000001819147223 */ /* 0x004fc80000000014 */
[----:B---3--:R-:W-:-:S07]  /*2ed0*/  FFMA R4, R27, R26, R20 ;  /* 0x0000001a1b047223 */ /* 0x008fce0000000014 */
.L_x_79:
[----:B------:R-:W-:Y:S05]  /*2ee0*/  BRA.U !UP4, `(.L_x_78) ;  /* 0x000000010c8c7547 */ /* 0x000fea000b800000 */
[----:B------:R-:W-:Y:S02]  /*2ef0*/  UISETP.NE.AND UP3, UPT, UR15, 0x1, UPT ;  /* 0x000000010f00788c */ /* 0x000fe4000bf65270 */
[----:B------:R-:W-:-:S04]  /*2f00*/  ULOP3.LUT UR8, UR17, 0x1, URZ, 0xc0, !UPT ;  /* 0x0000000111087892 */ /* 0x000fc8000f8ec0ff */
[----:B------:R-:W-:-:S03]  /*2f10*/  UISETP.NE.U32.AND UP4, UPT, UR8, 0x1, UPT ;  /* 0x000000010800788c */ /* 0x000fc6000bf85070 */
[----:B------:R-:W-:Y:S08]  /*2f20*/  BRA.U !UP3, `(.L_x_80) ;  /* 0x000000010b4c7547 */ /* 0x000ff0000b800000 */
[----:B------:R-:W0:Y:S01]  /*2f30*/  S2UR UR9, SR_CgaCtaId ;  /* 0x00000000000979c3 */ /* 0x000e220000008800 */
[-C--:B------:R-:W-:Y:S01]  /*2f40*/  IADD3 R19, PT, PT, R10, -R17.reuse, RZ ;  /* 0x800000110a137210 */ /* 0x080fe20007ffe0ff */
[----:B------:R-:W-:Y:S01]  /*2f50*/  UMOV UR8, 0x400 ;  /* 0x0000040000087882 */ /* 0x000fe20000000000 */
[----:B------:R-:W-:-:S03]  /*2f60*/  LOP3.LUT R21, RZ, R17, RZ, 0x33, !PT ;  /* 0x00000011ff157212 */ /* 0x000fc600078e33ff */
[-C--:B------:R-:W-:Y:S02]  /*2f70*/  IMAD R20, R19, R16.reuse, UR16 ;  /* 0x0000001013147e24 */ /* 0x080fe4000f8e0210 */
[----:B------:R-:W-:Y:S02]  /*2f80*/  IMAD.IADD R21, R10, 0x1, R21 ;  /* 0x000000010a157824 */ /* 0x000fe400078e0215 */
[----:B------:R-:W-:Y:S01]  /*2f90*/  IMAD R19, R18, UR17, R17 ;  /* 0x0000001112137c24 */ /* 0x000fe2000f8e0211 */
[----:B------:R-:W-:Y:S01]  /*2fa0*/  IADD3 R17, PT, PT, R17, 0x2, RZ ;  /* 0x0000000211117810 */ /* 0x000fe20007ffe0ff */
[----:B------:R-:W-:Y:S01]  /*2fb0*/  IMAD R21, R21, R16, UR16 ;  /* 0x0000001015157e24 */ /* 0x000fe2000f8e0210 */
[----:B0-----:R-:W-:-:S06]  /*2fc0*/  ULEA UR8, UR9, UR8, 0x18 ;  /* 0x0000000809087291 */ /* 0x001fcc000f8ec0ff */
[----:B------:R-:W-:Y:S02]  /*2fd0*/  LEA R20, R20, UR8, 0x2 ;  /* 0x0000000814147c11 */ /* 0x000fe4000f8e10ff */
[----:B------:R-:W-:Y:S02]  /*2fe0*/  LEA R19, R19, UR8, 0x2 ;  /* 0x0000000813137c11 */ /* 0x000fe4000f8e10ff */
[----:B------:R-:W-:Y:S02]  /*2ff0*/  LEA R22, R21, UR8, 0x2 ;  /* 0x0000000815167c11 */ /* 0x000fe4000f8e10ff */
[----:B------:R-:W-:Y:S04]  /*3000*/  LDS R20, [R20] ;  /* 0x0000000014147984 */ /* 0x000fe80000000800 */
[----:B------:R-:W0:Y:S04]  /*3010*/  LDS R21, [R19] ;  /* 0x0000000013157984 */ /* 0x000e280000000800 */
[----:B------:R-:W-:Y:S04]  /*3020*/  LDS R23, [R19+0x4] ;  /* 0x0000040013177984 */ /* 0x000fe80000000800 */
[----:B------:R-:W1:Y:S01]  /*3030*/  LDS R22, [R22] ;  /* 0x0000000016167984 */ /* 0x000e620000000800 */
[----:B0-----:R-:W-:-:S04]  /*3040*/  FFMA R4, R21, R20, R4 ;  /* 0x0000001415047223 */ /* 0x001fc80000000004 */
[----:B-1----:R-:W-:-:S07]  /*3050*/  FFMA R4, R23, R22, R4 ;  /* 0x0000001617047223 */ /* 0x002fce0000000004 */
.L_x_80:
[----:B------:R-:W-:Y:S05]  /*3060*/  BRA.U UP4, `(.L_x_78) ;  /* 0x00000001042c7547 */ /* 0x000fea000b800000 */
[----:B------:R-:W0:Y:S01]  /*3070*/  S2UR UR9, SR_CgaCtaId ;  /* 0x00000000000979c3 */ /* 0x000e220000008800 */
[----:B------:R-:W-:Y:S01]  /*3080*/  IADD3 R19, PT, PT, R10, -R17, RZ ;  /* 0x800000110a137210 */ /* 0x000fe20007ffe0ff */
[----:B------:R-:W-:Y:S01]  /*3090*/  UMOV UR8, 0x400 ;  /* 0x0000040000087882 */ /* 0x000fe20000000000 */
[----:B------:R-:W-:-:S03]  /*30a0*/  IMAD R17, R18, UR17, R17 ;  /* 0x0000001112117c24 */ /* 0x000fc6000f8e0211 */
[----:B------:R-:W-:Y:S01]  /*30b0*/  IMAD R19, R19, R16, UR16 ;  /* 0x0000001013137e24 */ /* 0x000fe2000f8e0210 */
[----:B0-----:R-:W-:-:S06]  /*30c0*/  ULEA UR8, UR9, UR8, 0x18 ;  /* 0x0000000809087291 */ /* 0x001fcc000f8ec0ff */
[----:B------:R-:W-:Y:S02]  /*30d0*/  LEA R17, R17, UR8, 0x2 ;  /* 0x0000000811117c11 */ /* 0x000fe4000f8e10ff */
[----:B------:R-:W-:-:S04]  /*30e0*/  LEA R19, R19, UR8, 0x2 ;  /* 0x0000000813137c11 */ /* 0x000fc8000f8e10ff */
[----:B------:R-:W-:Y:S04]  /*30f0*/  LDS R17, [R17] ;  /* 0x0000000011117984 */ /* 0x000fe80000000800 */
[----:B------:R-:W0:Y:S02]  /*3100*/  LDS R19, [R19] ;  /* 0x0000000013137984 */ /* 0x000e240000000800 */
[----:B0-----:R-:W-:-:S07]  /*3110*/  FFMA R4, R17, R19, R4 ;  /* 0x0000001311047223 */ /* 0x001fce0000000004 */
.L_x_78:
[----:B------:R-:W-:Y:S05]  /*3120*/  @P1 BRA `(.L_x_81) ;  /* 0xfffffff400b41947 */ /* 0x000fea000383ffff */
.L_x_75:
[----:B------:R-:W5:Y:S01]  /*3130*/  LDCU UR5, c[0x0][0x3a0] ;  /* 0x00007400ff0577ac */ /* 0x000f620008000800 */
[----:B------:R-:W-:-:S04]  /*3140*/  UIADD3 UR4, UPT, UPT, UR4, 0x1, URZ ;  /* 0x0000000104047890 */ /* 0x000fc8000fffe0ff */
[----:B-----5:R-:W-:Y:S01]  /*3150*/  UISETP.NE.AND UP3, UPT, UR4, UR5, UPT ;  /* 0x000000050400728c */ /* 0x020fe2000bf65270 */
[----:B------:R-:W-:Y:S08]  /*3160*/  BAR.SYNC.DEFER_BLOCKING 0x0 ;  /* 0x0000000000007b1d */ /* 0x000ff00000010000 */
[----:B------:R-:W-:Y:S05]  /*3170*/  BRA.U UP3, `(.L_x_82) ;  /* 0xffffffd103687547 */ /* 0x000fea000b83ffff */
.L_x_0:
[----:B------:R-:W5:Y:S02]  /*3180*/  LDCU.64 UR8, c[0x0][0x398] ;  /* 0x00007300ff0877ac */ /* 0x000f640008000a00 */
[----:B-----5:R-:W-:-:S04]  /*3190*/  ISETP.GE.AND P0, PT, R6, UR9, PT ;  /* 0x0000000906007c0c */ /* 0x020fc8000bf06270 */
[----:B------:R-:W-:-:S13]  /*31a0*/  ISETP.GE.OR P0, PT, R5, UR8, P0 ;  /* 0x0000000805007c0c */ /* 0x000fda0008706670 */
[----:B------:R-:W-:Y:S05]  /*31b0*/  @P0 EXIT ;  /* 0x000000000000094d */ /* 0x000fea0003800000 */
[----:B------:R-:W5:Y:S01]  /*31c0*/  LDC.64 R2, c[0x0][0x390] ;  /* 0x0000e400ff027b82 */ /* 0x000f620000000a00 */
[----:B------:R-:W-:-:S04]  /*31d0*/  IMAD R5, R5, UR9, R6 ;  /* 0x0000000905057c24 */ /* 0x000fc8000f8e0206 */
[----:B-----5:R-:W-:-:S05]  /*31e0*/  IMAD.WIDE R2, R5, 0x4, R2 ;  /* 0x0000000405027825 */ /* 0x020fca00078e0202 */
[----:B------:R-:W-:Y:S01]  /*31f0*/  STG.E desc[UR10][R2.64], R4 ;  /* 0x0000000402007986 */ /* 0x000fe2000c10190a */
[----:B------:R-:W-:Y:S05]  /*3200*/  EXIT ;  /* 0x000000000000794d */ /* 0x000fea0003800000 */
.L_x_83:
[----:B------:R-:W-:-:S00]  /*3210*/  BRA `(.L_x_83) ;  /* 0xfffffffc00fc7947 */ /* 0x000fc0000383ffff */
[----:B------:R-:W-:-:S00]  /*3220*/  NOP ;  /* 0x0000000000007918 */ /* 0x000fc00000000000 */
        /* <DEDUP_REMOVED lines=13> */
.L_x_89:


//--------------------- .text._Z11MatMulNaivePfS_S_iii --------------------------
	.section	.text._Z11MatMulNaivePfS_S_iii,"ax",@progbits
	.align	128
        .global         _Z11MatMulNaivePfS_S_iii
        .type           _Z11MatMulNaivePfS_S_iii,@function
        .size           _Z11MatMulNaivePfS_S_iii,(.L_x_90 - _Z11MatMulNaivePfS_S_iii)
        .other          _Z11MatMulNaivePfS_S_iii,@"STO_CUDA_ENTRY STV_DEFAULT"
_Z11MatMulNaivePfS_S_iii:
.text._Z11MatMulNaivePfS_S_iii:
[----:B------:R-:W-:Y:S08]  /*0000*/  LDC R1, c[0x0][0x37c] ;  /* 0x0000df00ff017b82 */ /* 0x000ff00000000800 */
[----:B------:R-:W0:Y:S01]  /*0010*/  LDC R0, c[0x0][0x39c] ;  /* 0x0000e700ff007b82 */ /* 0x000e220000000800 */
[----:B------:R-:W1:Y:S01]  /*0020*/  S2R R16, SR_TID.X ;  /* 0x0000000000107919 */ /* 0x000e620000002100 */
[----:B------:R-:W2:Y:S01]  /*0030*/  LDCU.64 UR4, c[0x0][0x358] ;  /* 0x00006b00ff0477ac */ /* 0x000ea20008000a00 */
[----:B------:R-:W-:-:S05]  /*0040*/  HFMA2 R22, -RZ, RZ, 0, 0 ;  /* 0x00000000ff167431 */ /* 0x000fca00000001ff */
[----:B------:R-:W3:Y:S01]  /*0050*/  S2UR UR6, SR_CTAID.X ;  /* 0x00000000000679c3 */ /* 0x000ee20000002500 */
[----:B0-----:R-:W-:-:S13]  /*0060*/  ISETP.GE.AND P0, PT, R0, 0x1, PT ;  /* 0x000000010000780c */ /* 0x001fda0003f06270 */
[----:B-123--:R-:W-:Y:S05]  /*0070*/  @!P0 BRA `(.L_x_84) ;  /* 0x0000000400f08947 */ /* 0x00efea0003800000 */
[C---:B------:R-:W-:Y:S01]  /*0080*/  ISETP.GE.U32.AND P1, PT, R0.reuse, 0x8, PT ;  /* 0x000000080000780c */ /* 0x040fe20003f26070 */
[C---:B------:R-:W-:Y:S01]  /*0090*/  IMAD R18, R0.reuse, UR6, RZ ;  /* 0x0000000600127c24 */ /* 0x040fe2000f8e02ff */
[----:B------:R-:W-:Y:S02]  /*00a0*/  LOP3.LUT R24, R0, 0x7, RZ, 0xc0, !PT ;  /* 0x0000000700187812 */ /* 0x000fe400078ec0ff */
[----:B------:R-:W-:Y:S02]  /*00b0*/  MOV R19, RZ ;  /* 0x000000ff00137202 */ /* 0x000fe40000000f00 */
[----:B------:R-:W-:Y:S02]  /*00c0*/  ISETP.NE.AND P0, PT, R24, RZ, PT ;  /* 0x000000ff1800720c */ /* 0x000fe40003f05270 */
[----:B------:R-:W-:-:S05]  /*00d0*/  MOV R22, RZ ;  /* 0x000000ff00167202 */ /* 0x000fca0000000f00 */
[----:B------:R-:W-:Y:S06]  /*00e0*/  @!P1 BRA `(.L_x_85) ;  /* 0x0000000000c89947 */ /* 0x000fec0003800000 */
[----:B------:R-:W0:Y:S01]  /*00f0*/  LDC.64 R2, c[0x0][0x380] ;  /* 0x0000e000ff027b82 */ /* 0x000e220000000a00 */
[----:B------:R-:W-:Y:S02]  /*0100*/  LOP3.LUT R19, R0, 0x7ffffff8, RZ, 0xc0, !PT ;  /* 0x7ffffff800137812 */ /* 0x000fe400078ec0ff */
[----:B------:R-:W-:Y:S02]  /*0110*/  MOV R22, RZ ;  /* 0x000000ff00167202 */ /* 0x000fe40000000f00 */
[----:B------:R-:W-:Y:S02]  /*0120*/  MOV R20, R16 ;  /* 0x0000001000147202 */ /* 0x000fe40000000f00 */
[----:B------:R-:W-:Y:S01]  /*0130*/  IADD3 R17, PT, PT, -R19, RZ, RZ ;  /* 0x000000ff13117210 */ /* 0x000fe20007ffe1ff */
[----:B0-----:R-:W-:-:S03]  /*0140*/  IMAD.WIDE.U32 R2, R18, 0x4, R2 ;  /* 0x0000000412027825 */ /* 0x001fc600078e0002 */
[----:B------:R-:W-:-:S04]  /*0150*/  IADD3 R5, P1, PT, R2, 0x10, RZ ;  /* 0x0000001002057810 */ /* 0x000fc80007f3e0ff */
[----:B------:R-:W-:-:S09]  /*0160*/  IADD3.X R4, PT, PT, RZ, R3, RZ, P1, !PT ;  /* 0x00000003ff047210 */ /* 0x000fd20000ffe4ff */
.L_x_86:
[----:B------:R-:W0:Y:S01]  /*0170*/  LDC.64 R12, c[0x0][0x388] ;  /* 0x0000e200ff0c7b82 */ /* 0x000e220000000a00 */
[----:B------:R-:W-:Y:S02]  /*0180*/  MOV R2, R5 ;  /* 0x0000000500027202 */ /* 0x000fe40000000f00 */
[----:B------:R-:W-:-:S05]  /*0190*/  MOV R3, R4 ;  /* 0x0000000400037202 */ /* 0x000fca0000000f00 */
[----:B------:R-:W2:Y:S01]  /*01a0*/  LDG.E R27, desc[UR4][R2.64+-0x10] ;  /* 0xfffff004021b7981 */ /* 0x000ea2000c1e1900 */
[----:B------:R-:W1:Y:S03]  /*01b0*/  LDC R21, c[0x0][0x3a0] ;  /* 0x0000e800ff157b82 */ /* 0x000e660000000800 */
[----:B------:R-:W3:Y:S04]  /*01c0*/  LDG.E R23, desc[UR4][R2.64+-0xc] ;  /* 0xfffff40402177981 */ /* 0x000ee8000c1e1900 */
[----:B------:R-:W4:Y:S04]  /*01d0*/  LDG.E R29, desc[UR4][R2.64+-0x8] ;  /* 0xfffff804021d7981 */ /* 0x000f28000c1e1900 */
[----:B------:R-:W5:Y:S01]  /*01e0*/  LDG.E R28, desc[UR4][R2.64+-0x4] ;  /* 0xfffffc04021c7981 */ /* 0x000f62000c1e1900 */
[----:B0-----:R-:W-:-:S05]  /*01f0*/  IMAD.WIDE R12, R20, 0x4, R12 ;  /* 0x00000004140c7825 */ /* 0x001fca00078e020c */
[----:B------:R0:W2:Y:S01]  /*0200*/  LDG.E R25, desc[UR4][R12.64] ;  /* 0x000000040c197981 */ /* 0x0000a2000c1e1900 */
[----:B-1----:R-:W-:-:S04]  /*0210*/  IMAD.WIDE R14, R21, 0x4, R12 ;  /* 0x00000004150e7825 */ /* 0x002fc800078e020c */
[C---:B------:R-:W-:Y:S02]  /*0220*/  IMAD.WIDE R6, R21.reuse, 0x4, R14 ;  /* 0x0000000415067825 */ /* 0x040fe400078e020e */
[----:B------:R-:W3:Y:S02]  /*0230*/  LDG.E R14, desc[UR4][R14.64] ;  /* 0x000000040e0e7981 */ /* 0x000ee4000c1e1900 */
[C---:B------:R-:W-:Y:S02]  /*0240*/  IMAD.WIDE R4, R21.reuse, 0x4, R6 ;  /* 0x0000000415047825 */ /* 0x040fe400078e0206 */
[----:B------:R1:W4:Y:S02]  /*0250*/  LDG.E R26, desc[UR4][R6.64] ;  /* 0x00000004061a7981 */ /* 0x000324000c1e1900 */
[C---:B------:R-:W-:Y:S02]  /*0260*/  IMAD.WIDE R8, R21.reuse, 0x4, R4 ;  /* 0x0000000415087825 */ /* 0x040fe400078e0204 */
[----:B------:R-:W5:Y:S02]  /*0270*/  LDG.E R5, desc[UR4][R4.64] ;  /* 0x0000000404057981 */ /* 0x000f64000c1e1900 */
[----:B------:R-:W-:-:S02]  /*0280*/  IMAD.WIDE R10, R21, 0x4, R8 ;  /* 0x00000004150a7825 */ /* 0x000fc400078e0208 */
[----:B------:R-:W5:Y:S02]  /*0290*/  LDG.E R9, desc[UR4][R8.64] ;  /* 0x0000000408097981 */ /* 0x000f64000c1e1900 */
[C---:B0-----:R-:W-:Y:S02]  /*02a0*/  IMAD.WIDE R12, R21.reuse, 0x4, R10 ;  /* 0x00000004150c7825 */ /* 0x041fe400078e020a */
[----:B------:R-:W5:Y:S04]  /*02b0*/  LDG.E R4, desc[UR4][R2.64] ;  /* 0x0000000402047981 */ /* 0x000f68000c1e1900 */
[----:B------:R-:W5:Y:S01]  /*02c0*/  LDG.E R10, desc[UR4][R10.64] ;  /* 0x000000040a0a7981 */ /* 0x000f62000c1e1900 */
[----:B-1----:R-:W-:-:S03]  /*02d0*/  IMAD.WIDE R6, R21, 0x4, R12 ;  /* 0x0000000415067825 */ /* 0x002fc600078e020c */
[----:B------:R-:W5:Y:S04]  /*02e0*/  LDG.E R15, desc[UR4][R12.64] ;  /* 0x000000040c0f7981 */ /* 0x000f68000c1e1900 */
[----:B------:R-:W5:Y:S04]  /*02f0*/  LDG.E R7, desc[UR4][R6.64] ;  /* 0x0000000406077981 */ /* 0x000f68000c1e1900 */
[----:B------:R-:W5:Y:S01]  /*0300*/  LDG.E R6, desc[UR4][R2.64+0xc] ;  /* 0x00000c0402067981 */ /* 0x000f62000c1e1900 */
[----:B--2---:R-:W-:-:S03]  /*0310*/  FFMA R22, R27, R25, R22 ;  /* 0x000000191b167223 */ /* 0x004fc60000000016 */
[----:B------:R-:W2:Y:S04]  /*0320*/  LDG.E R25, desc[UR4][R2.64+0x4] ;  /* 0x0000040402197981 */ /* 0x000ea8000c1e1900 */
[----:B------:R-:W2:Y:S01]  /*0330*/  LDG.E R27, desc[UR4][R2.64+0x8] ;  /* 0x00000804021b7981 */ /* 0x000ea2000c1e1900 */
[----:B------:R-:W-:Y:S01]  /*0340*/  IADD3 R17, PT, PT, R17, 0x8, RZ ;  /* 0x0000000811117810 */ /* 0x000fe20007ffe0ff */
[----:B---3--:R-:W-:-:S04]  /*0350*/  FFMA R14, R23, R14, R22 ;  /* 0x0000000e170e7223 */ /* 0x008fc80000000016 */
[----:B----4-:R-:W-:Y:S01]  /*0360*/  FFMA R29, R29, R26, R14 ;  /* 0x0000001a1d1d7223 */ /* 0x010fe2000000000e */
[----:B------:R-:W-:-:S03]  /*0370*/  ISETP.NE.AND P1, PT, R17, RZ, PT ;  /* 0x000000ff1100720c */ /* 0x000fc60003f25270 */
[----:B-----5:R-:W-:-:S04]  /*0380*/  FFMA R5, R28, R5, R29 ;  /* 0x000000051c057223 */ /* 0x020fc8000000001d */
[----:B------:R-:W-:Y:S01]  /*0390*/  FFMA R4, R4, R9, R5 ;  /* 0x0000000904047223 */ /* 0x000fe20000000005 */
[----:B------:R-:W-:Y:S02]  /*03a0*/  IADD3 R5, P2, PT, R2, 0x20, RZ ;  /* 0x0000002002057810 */ /* 0x000fe40007f5e0ff */
[----:B------:R-:W-:Y:S01]  /*03b0*/  LEA R20, R21, R20, 0x3 ;  /* 0x0000001415147211 */ /* 0x000fe200078e18ff */
[----:B--2---:R-:W-:-:S04]  /*03c0*/  FFMA R4, R25, R10, R4 ;  /* 0x0000000a19047223 */ /* 0x004fc80000000004 */
[----:B------:R-:W-:Y:S01]  /*03d0*/  FFMA R15, R27, R15, R4 ;  /* 0x0000000f1b0f7223 */ /* 0x000fe20000000004 */
[----:B------:R-:W-:-:S03]  /*03e0*/  IADD3.X R4, PT, PT, RZ, R3, RZ, P2, !PT ;  /* 0x00000003ff047210 */ /* 0x000fc600017fe4ff */
[----:B------:R-:W-:Y:S01]  /*03f0*/  FFMA R22, R6, R7, R15 ;  /* 0x0000000706167223 */ /* 0x000fe2000000000f */
[----:B------:R-:W-:Y:S06]  /*0400*/  @P1 BRA `(.L_x_86) ;  /* 0xfffffffc00581947 */ /* 0x000fec000383ffff */
.L_x_85:
[----:B------:R-:W-:Y:S05]  /*0410*/  @!P0 BRA `(.L_x_84) ;  /* 0x0000000400088947 */ /* 0x000fea0003800000 */
[----:B------:R-:W-:Y:S02]  /*0420*/  ISETP.GE.U32.AND P1, PT, R24, 0x4, PT ;  /* 0x000000041800780c */ /* 0x000fe40003f26070 */
[----:B------:R-:W-:-:S04]  /*0430*/  LOP3.LUT R14, R0, 0x3, RZ, 0xc0, !PT ;  /* 0x00000003000e7812 */ /* 0x000fc800078ec0ff */
[----:B------:R-:W-:-:S07]  /*0440*/  ISETP.NE.AND P0, PT, R14, RZ, PT ;  /* 0x000000ff0e00720c */ /* 0x000fce0003f05270 */
[----:B------:R-:W-:Y:S06]  /*0450*/  @!P1 BRA `(.L_x_87) ;  /* 0x0000000000709947 */ /* 0x000fec0003800000 */
[----:B------:R-:W0:Y:S01]  /*0460*/  LDC R11, c[0x0][0x3a0] ;  /* 0x0000e800ff0b7b82 */ /* 0x000e220000000800 */
[CC--:B------:R-:W-:Y:S02]  /*0470*/  IADD3 R7, PT, PT, R18.reuse, R19.reuse, RZ ;  /* 0x0000001312077210 */ /* 0x0c0fe40007ffe0ff */
[----:B------:R-:W-:-:S05]  /*0480*/  IADD3 R8, P1, PT, R18, R19, RZ ;  /* 0x0000001312087210 */ /* 0x000fca0007f3e0ff */
[----:B------:R-:W1:Y:S08]  /*0490*/  LDC.64 R4, c[0x0][0x388] ;  /* 0x0000e200ff047b82 */ /* 0x000e700000000a00 */
[----:B------:R-:W2:Y:S08]  /*04a0*/  LDC.64 R12, c[0x0][0x380] ;  /* 0x0000e000ff0c7b82 */ /* 0x000eb00000000a00 */
[----:B------:R-:W3:Y:S01]  /*04b0*/  LDC.64 R2, c[0x0][0x380] ;  /* 0x0000e000ff027b82 */ /* 0x000ee20000000a00 */
[----:B0-----:R-:W-:-:S04]  /*04c0*/  IMAD R9, R19, R11, R16 ;  /* 0x0000000b13097224 */ /* 0x001fc800078e0210 */
[----:B-1----:R-:W-:Y:S01]  /*04d0*/  IMAD.WIDE R4, R9, 0x4, R4 ;  /* 0x0000000409047825 */ /* 0x002fe200078e0204 */
[----:B------:R-:W-:-:S03]  /*04e0*/  IADD3.X R9, PT, PT, RZ, RZ, RZ, P1, !PT ;  /* 0x000000ffff097210 */ /* 0x000fc60000ffe4ff */
[----:B--2---:R-:W-:-:S04]  /*04f0*/  IMAD.WIDE.U32 R12, R7, 0x4, R12 ;  /* 0x00000004070c7825 */ /* 0x004fc800078e000c */
[----:B------:R-:W-:Y:S02]  /*0500*/  IMAD.WIDE R6, R11, 0x4, R4 ;  /* 0x000000040b067825 */ /* 0x000fe400078e0204 */
[----:B------:R-:W2:Y:S01]  /*0510*/  LDG.E R13, desc[UR4][R12.64] ;  /* 0x000000040c0d7981 */ /* 0x000ea2000c1e1900 */
[----:B---3--:R-:W-:-:S03]  /*0520*/  LEA R2, P1, R8, R2, 0x2 ;  /* 0x0000000208027211 */ /* 0x008fc600078210ff */
[----:B------:R-:W2:Y:S01]  /*0530*/  LDG.E R4, desc[UR4][R4.64] ;  /* 0x0000000404047981 */ /* 0x000ea2000c1e1900 */
[----:B------:R-:W-:Y:S01]  /*0540*/  LEA.HI.X R3, R8, R3, R9, 0x2, P1 ;  /* 0x0000000308037211 */ /* 0x000fe200008f1409 */
[C---:B------:R-:W-:Y:S02]  /*0550*/  IMAD.WIDE R8, R11.reuse, 0x4, R6 ;  /* 0x000000040b087825 */ /* 0x040fe400078e0206 */
[----:B------:R-:W3:Y:S04]  /*0560*/  LDG.E R6, desc[UR4][R6.64] ;  /* 0x0000000406067981 */ /* 0x000ee8000c1e1900 */
[----:B------:R-:W3:Y:S01]  /*0570*/  LDG.E R20, desc[UR4][R2.64+0x4] ;  /* 0x0000040402147981 */ /* 0x000ee2000c1e1900 */
[----:B------:R-:W-:-:S03]  /*0580*/  IMAD.WIDE R10, R11, 0x4, R8 ;  /* 0x000000040b0a7825 */ /* 0x000fc600078e0208 */
[----:B------:R-:W4:Y:S04]  /*0590*/  LDG.E R8, desc[UR4][R8.64] ;  /* 0x0000000408087981 */ /* 0x000f28000c1e1900 */
[----:B------:R-:W4:Y:S04]  /*05a0*/  LDG.E R24, desc[UR4][R2.64+0x8] ;  /* 0x0000080402187981 */ /* 0x000f28000c1e1900 */
[----:B------:R-:W5:Y:S04]  /*05b0*/  LDG.E R10, desc[UR4][R10.64] ;  /* 0x000000040a0a7981 */ /* 0x000f68000c1e1900 */
[----:B------:R-:W5:Y:S01]  /*05c0*/  LDG.E R26, desc[UR4][R2.64+0xc] ;  /* 0x00000c04021a7981 */ /* 0x000f62000c1e1900 */
[----:B------:R-:W-:Y:S01]  /*05d0*/  IADD3 R19, PT, PT, R19, 0x4, RZ ;  /* 0x0000000413137810 */ /* 0x000fe20007ffe0ff */
[----:B--2---:R-:W-:-:S04]  /*05e0*/  FFMA R13, R13, R4, R22 ;  /* 0x000000040d0d7223 */ /* 0x004fc80000000016 */
[----:B---3--:R-:W-:-:S04]  /*05f0*/  FFMA R13, R20, R6, R13 ;  /* 0x00000006140d7223 */ /* 0x008fc8000000000d */
[----:B----4-:R-:W-:-:S04]  /*0600*/  FFMA R13, R24, R8, R13 ;  /* 0x00000008180d7223 */ /* 0x010fc8000000000d */
[----:B-----5:R-:W-:-:S07]  /*0610*/  FFMA R22, R26, R10, R13 ;  /* 0x0000000a1a167223 */ /* 0x020fce000000000d */
.L_x_87:
[----:B------:R-:W-:Y:S05]  /*0620*/  @!P0 BRA `(.L_x_84) ;  /* 0x0000000000848947 */ /* 0x000fea0003800000 */
[----:B------:R-:W-:Y:S01]  /*0630*/  ISETP.NE.AND P1, PT, R14, 0x1, PT ;  /* 0x000000010e00780c */ /* 0x000fe20003f25270 */
[----:B------:R-:W0:Y:S01]  /*0640*/  LDC.64 R10, c[0x0][0x380] ;  /* 0x0000e000ff0a7b82 */ /* 0x000e220000000a00 */
[----:B------:R-:W-:-:S04]  /*0650*/  LOP3.LUT R0, R0, 0x1, RZ, 0xc0, !PT ;  /* 0x0000000100007812 */ /* 0x000fc800078ec0ff */
[----:B------:R-:W-:-:S03]  /*0660*/  ISETP.NE.U32.AND P0, PT, R0, 0x1, PT ;  /* 0x000000010000780c */ /* 0x000fc60003f05070 */
[----:B------:R-:W1:Y:S04]  /*0670*/  LDC.64 R8, c[0x0][0x388] ;  /* 0x0000e200ff087b82 */ /* 0x000e680000000a00 */
[CC--:B------:R-:W-:Y:S02]  /*0680*/  @P1 IADD3 R13, PT, PT, R18.reuse, R19.reuse, RZ ;  /* 0x00000013120d1210 */ /* 0x0c0fe40007ffe0ff */
[----:B------:R-:W-:Y:S02]  /*0690*/  @P1 IADD3 R12, P2, PT, R18, R19, RZ ;  /* 0x00000013120c1210 */ /* 0x000fe40007f5e0ff */
[----:B------:R-:W2:Y:S08]  /*06a0*/  @P1 LDC R17, c[0x0][0x3a0] ;  /* 0x0000e800ff111b82 */ /* 0x000eb00000000800 */
[----:B------:R-:W3:Y:S01]  /*06b0*/  @P1 LDC.64 R6, c[0x0][0x380] ;  /* 0x0000e000ff061b82 */ /* 0x000ee20000000a00 */
[----:B0-----:R-:W-:Y:S01]  /*06c0*/  @P1 IMAD.WIDE.U32 R10, R13, 0x4, R10 ;  /* 0x000000040d0a1825 */ /* 0x001fe200078e000a */
[----:B------:R-:W-:-:S05]  /*06d0*/  @P1 IADD3.X R13, PT, PT, RZ, RZ, RZ, P2, !PT ;  /* 0x000000ffff0d1210 */ /* 0x000fca00017fe4ff */
[----:B------:R-:W4:Y:S01]  /*06e0*/  @P1 LDG.E R11, desc[UR4][R10.64] ;  /* 0x000000040a0b1981 */ /* 0x000f22000c1e1900 */
[----:B------:R-:W0:Y:S08]  /*06f0*/  @!P0 LDC R0, c[0x0][0x3a0] ;  /* 0x0000e800ff008b82 */ /* 0x000e300000000800 */
[----:B------:R-:W5:Y:S01]  /*0700*/  LDC.64 R4, c[0x0][0x380] ;  /* 0x0000e000ff047b82 */ /* 0x000f620000000a00 */
[C---:B--2---:R-:W-:Y:S01]  /*0710*/  @P1 IMAD R15, R19.reuse, R17, R16 ;  /* 0x00000011130f1224 */ /* 0x044fe200078e0210 */
[----:B------:R-:W-:-:S03]  /*0720*/  @P1 IADD3 R19, PT, PT, R19, 0x2, RZ ;  /* 0x0000000213131810 */ /* 0x000fc60007ffe0ff */
[----:B-1----:R-:W-:-:S03]  /*0730*/  @P1 IMAD.WIDE R8, R15, 0x4, R8 ;  /* 0x000000040f081825 */ /* 0x002fc600078e0208 */
[----:B------:R-:W1:Y:S01]  /*0740*/  LDC.64 R2, c[0x0][0x388] ;  /* 0x0000e200ff027b82 */ /* 0x000e620000000a00 */
[----:B---3--:R-:W-:Y:S01]  /*0750*/  @P1 LEA R6, P2, R12, R6, 0x2 ;  /* 0x000000060c061211 */ /* 0x008fe200078410ff */
[----:B------:R-:W4:Y:S01]  /*0760*/  @P1 LDG.E R14, desc[UR4][R8.64] ;  /* 0x00000004080e1981 */ /* 0x000f22000c1e1900 */
[----:B------:R-:W-:Y:S02]  /*0770*/  @!P0 IADD3 R15, PT, PT, R18, R19, RZ ;  /* 0x00000013120f8210 */ /* 0x000fe40007ffe0ff */
[----:B------:R-:W-:Y:S01]  /*0780*/  @P1 LEA.HI.X R7, R12, R7, R13, 0x2, P2 ;  /* 0x000000070c071211 */ /* 0x000fe200010f140d */
[----:B------:R-:W-:-:S04]  /*0790*/  @P1 IMAD.WIDE R12, R17, 0x4, R8 ;  /* 0x00000004110c1825 */ /* 0x000fc800078e0208 */
[----:B0-----:R-:W-:Y:S01]  /*07a0*/  @!P0 IMAD R19, R19, R0, R16 ;  /* 0x0000000013138224 */ /* 0x001fe200078e0210 */
[----:B------:R-:W2:Y:S04]  /*07b0*/  @P1 LDG.E R6, desc[UR4][R6.64+0x4] ;  /* 0x0000040406061981 */ /* 0x000ea8000c1e1900 */
[----:B------:R-:W2:Y:S01]  /*07c0*/  @P1 LDG.E R12, desc[UR4][R12.64] ;  /* 0x000000040c0c1981 */ /* 0x000ea2000c1e1900 */
[----:B-----5:R-:W-:-:S06]  /*07d0*/  @!P0 IMAD.WIDE.U32 R4, R15, 0x4, R4 ;  /* 0x000000040f048825 */ /* 0x020fcc00078e0004 */
[----:B------:R-:W3:Y:S01]  /*07e0*/  @!P0 LDG.E R5, desc[UR4][R4.64] ;  /* 0x0000000404058981 */ /* 0x000ee2000c1e1900 */
[----:B-1----:R-:W-:-:S06]  /*07f0*/  @!P0 IMAD.WIDE R2, R19, 0x4, R2 ;  /* 0x0000000413028825 */ /* 0x002fcc00078e0202 */
[----:B------:R-:W3:Y:S01]  /*0800*/  @!P0 LDG.E R2, desc[UR4][R2.64] ;  /* 0x0000000402028981 */ /* 0x000ee2000c1e1900 */
[----:B----4-:R-:W-:-:S04]  /*0810*/  @P1 FFMA R11, R11, R14, R22 ;  /* 0x0000000e0b0b1223 */ /* 0x010fc80000000016 */
[----:B--2---:R-:W-:-:S04]  /*0820*/  @P1 FFMA R22, R6, R12, R11 ;  /* 0x0000000c06161223 */ /* 0x004fc8000000000b */
[----:B---3--:R-:W-:-:S07]  /*0830*/  @!P0 FFMA R22, R5, R2, R22 ;  /* 0x0000000205168223 */ /* 0x008fce0000000016 */
.L_x_84:
[----:B------:R-:W0:Y:S08]  /*0840*/  LDC R5, c[0x0][0x3a0] ;  /* 0x0000e800ff057b82 */ /* 0x000e300000000800 */
[----:B------:R-:W1:Y:S01]  /*0850*/  LDC.64 R2, c[0x0][0x390] ;  /* 0x0000e400ff027b82 */ /* 0x000e620000000a00 */
[----:B0-----:R-:W-:-:S04]  /*0860*/  IMAD R5, R5, UR6, R16 ;  /* 0x0000000605057c24 */ /* 0x001fc8000f8e0210 */
[----:B-1----:R-:W-:-:S05]  /*0870*/  IMAD.WIDE R2, R5, 0x4, R2 ;  /* 0x0000000405027825 */ /* 0x002fca00078e0202 */
[----:B------:R-:W-:Y:S01]  /*0880*/  STG.E desc[UR4][R2.64], R22 ;  /* 0x0000001602007986 */ /* 0x000fe2000c101904 */
[----:B------:R-:W-:Y:S05]  /*0890*/  EXIT ;  /* 0x000000000000794d */ /* 0x000fea0003800000 */
.L_x_88:
        /* <DEDUP_REMOVED lines=14> */
.L_x_90:


//--------------------- .nv.shared._Z12MatMulConv2DPfS_S_iiiiiii --------------------------
	.section	.nv.shared._Z12MatMulConv2DPfS_S_iiiiiii,"aw",@nobits
	.sectionflags	@""
	.align	16
	.zero		1024


//--------------------- .nv.shared.reserved.0     --------------------------
	.section	.nv.shared.reserved.0,"aw",@nobits
	.weak		__nv_reservedSMEM_offset_0_alias
	.size		__nv_reservedSMEM_offset_0_alias, 0, 64
	.other		__nv_reservedSMEM_offset_0_alias,@"STO_CUDA_RESERVED_SHARED STV_DEFAULT"
__nv_reservedSMEM_offset_0_alias:
	.zero		0
	.zero		64


//--------------------- .nv.shared._Z11MatMulNaivePfS_S_iii --------------------------
	.section	.nv.shared._Z11MatMulNaivePfS_S_iii,"aw",@nobits
	.sectionflags	@""
	.align	16
	.zero		1024


//--------------------- .nv.constant0._Z12MatMulConv2DPfS_S_iiiiiii --------------------------
	.section	.nv.constant0._Z12MatMulConv2DPfS_S_iiiiiii,"a",@progbits
	.sectionflags	@""
	.align	4
.nv.constant0._Z12MatMulConv2DPfS_S_iiiiiii:
	.zero		948


//--------------------- .nv.constant0._Z11MatMulNaivePfS_S_iii --------------------------
	.section	.nv.constant0._Z11MatMulNaivePfS_S_iii,"a",@progbits
	.sectionflags	@""
	.align	4
.nv.constant0._Z11MatMulNaivePfS_S_iii:
	.zero		932


//--------------------- SYMBOLS --------------------------

	.type		.nv.reservedSmem.offset0,@object
	.size		.nv.reservedSmem.offset0,0x4
	.type		.nv.reservedSmem.cap,@object
	.size		.nv.reservedSmem.cap,0x4
